//
// Generated by NVIDIA NVVM Compiler
//
// Compiler Build ID: CL-36424714
// Cuda compilation tools, release 13.0, V13.0.88
// Based on NVVM 20.0.0
//

.version 9.0
.target sm_100
.address_size 64

	// .globl	_Z6TwoOptiPKfS0_PiS1_S1_
// _ZZ6TwoOptiPKfS0_PiS1_S1_E4px_s has been demoted
// _ZZ6TwoOptiPKfS0_PiS1_S1_E4py_s has been demoted
// _ZZ6TwoOptiPKfS0_PiS1_S1_E4bf_s has been demoted
.extern .shared .align 16 .b8 buf_s[];

.visible .entry _Z6TwoOptiPKfS0_PiS1_S1_(
	.param .u32 _Z6TwoOptiPKfS0_PiS1_S1__param_0,
	.param .u64 .ptr .align 1 _Z6TwoOptiPKfS0_PiS1_S1__param_1,
	.param .u64 .ptr .align 1 _Z6TwoOptiPKfS0_PiS1_S1__param_2,
	.param .u64 .ptr .align 1 _Z6TwoOptiPKfS0_PiS1_S1__param_3,
	.param .u64 .ptr .align 1 _Z6TwoOptiPKfS0_PiS1_S1__param_4,
	.param .u64 .ptr .align 1 _Z6TwoOptiPKfS0_PiS1_S1__param_5
)
{
	.reg .pred 	%p<55>;
	.reg .b32 	%r<374>;
	.reg .b32 	%f<304>;
	.reg .b64 	%rd<121>;
	// demoted variable
	.shared .align 4 .b8 _ZZ6TwoOptiPKfS0_PiS1_S1_E4px_s[512];
	// demoted variable
	.shared .align 4 .b8 _ZZ6TwoOptiPKfS0_PiS1_S1_E4py_s[512];
	// demoted variable
	.shared .align 4 .b8 _ZZ6TwoOptiPKfS0_PiS1_S1_E4bf_s[512];
	ld.param.u32 	%r128, [_Z6TwoOptiPKfS0_PiS1_S1__param_0];
	ld.param.u64 	%rd16, [_Z6TwoOptiPKfS0_PiS1_S1__param_1];
	ld.param.u64 	%rd17, [_Z6TwoOptiPKfS0_PiS1_S1__param_2];
	ld.param.u64 	%rd20, [_Z6TwoOptiPKfS0_PiS1_S1__param_3];
	cvta.to.global.u64 	%rd1, %rd20;
	mov.u32 	%r319, %ctaid.x;
	mad.lo.s32 	%r129, %r128, 3, 33;
	shr.s32 	%r130, %r129, 31;
	shr.u32 	%r131, %r130, 27;
	add.s32 	%r132, %r129, %r131;
	shr.u32 	%r133, %r132, 5;
	mul.lo.s32 	%r134, %r319, %r133;
	shl.b32 	%r2, %r134, 5;
	mul.wide.u32 	%rd21, %r2, 4;
	add.s64 	%rd2, %rd1, %rd21;
	mul.wide.s32 	%rd22, %r128, 4;
	add.s64 	%rd3, %rd2, %rd22;
	add.s64 	%rd4, %rd3, %rd22;
	mov.u32 	%r3, %tid.x;
	setp.ge.s32 	%p1, %r3, %r128;
	@%p1 bra 	$L__BB0_5;
	mov.u32 	%r4, %ntid.x;
	cvta.to.global.u64 	%rd5, %rd16;
	mov.u32 	%r314, %r3;
$L__BB0_2:
	mul.wide.s32 	%rd23, %r314, 4;
	add.s64 	%rd24, %rd5, %rd23;
	ld.global.nc.f32 	%f52, [%rd24];
	add.s64 	%rd25, %rd3, %rd23;
	st.global.f32 	[%rd25], %f52;
	add.s32 	%r314, %r314, %r4;
	setp.lt.s32 	%p2, %r314, %r128;
	@%p2 bra 	$L__BB0_2;
	cvta.to.global.u64 	%rd6, %rd17;
	mov.u32 	%r315, %r3;
$L__BB0_4:
	mul.wide.s32 	%rd26, %r315, 4;
	add.s64 	%rd27, %rd6, %rd26;
	ld.global.nc.f32 	%f53, [%rd27];
	add.s64 	%rd28, %rd4, %rd26;
	st.global.f32 	[%rd28+4], %f53;
	add.s32 	%r315, %r315, %r4;
	setp.lt.s32 	%p3, %r315, %r128;
	@%p3 bra 	$L__BB0_4;
$L__BB0_5:
	bar.sync 	0;
	setp.ne.s32 	%p4, %r3, 0;
	add.s64 	%rd7, %rd4, %rd22;
	@%p4 bra 	$L__BB0_19;
	setp.lt.u32 	%p5, %r128, 2;
	@%p5 bra 	$L__BB0_18;
	add.s64 	%rd8, %rd4, 4;
	add.s32 	%r9, %r128, -1;
	cvt.rn.f32.s32 	%f1, %r9;
	add.s32 	%r136, %r128, -2;
	and.b32  	%r10, %r9, 7;
	setp.lt.u32 	%p6, %r136, 7;
	mov.b32 	%r320, 1;
	@%p6 bra 	$L__BB0_10;
	and.b32  	%r11, %r9, -8;
	mov.b32 	%r316, 1;
$L__BB0_9:
	.pragma "nounroll";
	mad.lo.s32 	%r138, %r319, 26757677, 1;
	and.b32  	%r139, %r138, 2147483647;
	cvt.rn.f32.u32 	%f54, %r139;
	mul.f32 	%f55, %f54, 0f30000000;
	mul.f32 	%f56, %f55, %f1;
	cvt.rzi.s32.f32 	%r140, %f56;
	mul.wide.u32 	%rd30, %r316, 4;
	add.s64 	%rd31, %rd3, %rd30;
	ld.global.f32 	%f57, [%rd31];
	mul.wide.s32 	%rd32, %r140, 4;
	add.s64 	%rd33, %rd3, %rd32;
	ld.global.f32 	%f58, [%rd33+4];
	st.global.f32 	[%rd31], %f58;
	st.global.f32 	[%rd33+4], %f57;
	add.s64 	%rd34, %rd4, %rd30;
	ld.global.f32 	%f59, [%rd34+4];
	add.s64 	%rd35, %rd8, %rd32;
	ld.global.f32 	%f60, [%rd35+4];
	st.global.f32 	[%rd34+4], %f60;
	st.global.f32 	[%rd35+4], %f59;
	mad.lo.s32 	%r141, %r319, -2064774167, 26757678;
	and.b32  	%r142, %r141, 2147483647;
	cvt.rn.f32.u32 	%f61, %r142;
	mul.f32 	%f62, %f61, 0f30000000;
	mul.f32 	%f63, %f62, %f1;
	cvt.rzi.s32.f32 	%r143, %f63;
	ld.global.f32 	%f64, [%rd31+4];
	mul.wide.s32 	%rd36, %r143, 4;
	add.s64 	%rd37, %rd3, %rd36;
	ld.global.f32 	%f65, [%rd37+4];
	st.global.f32 	[%rd31+4], %f65;
	st.global.f32 	[%rd37+4], %f64;
	ld.global.f32 	%f66, [%rd34+8];
	add.s64 	%rd38, %rd8, %rd36;
	ld.global.f32 	%f67, [%rd38+4];
	st.global.f32 	[%rd34+8], %f67;
	st.global.f32 	[%rd38+4], %f66;
	mad.lo.s32 	%r144, %r319, 681669109, -2038016489;
	and.b32  	%r145, %r144, 2147483647;
	cvt.rn.f32.u32 	%f68, %r145;
	mul.f32 	%f69, %f68, 0f30000000;
	mul.f32 	%f70, %f69, %f1;
	cvt.rzi.s32.f32 	%r146, %f70;
	ld.global.f32 	%f71, [%rd31+8];
	mul.wide.s32 	%rd39, %r146, 4;
	add.s64 	%rd40, %rd3, %rd39;
	ld.global.f32 	%f72, [%rd40+4];
	st.global.f32 	[%rd31+8], %f72;
	st.global.f32 	[%rd40+4], %f71;
	ld.global.f32 	%f73, [%rd34+12];
	add.s64 	%rd41, %rd8, %rd39;
	ld.global.f32 	%f74, [%rd41+4];
	st.global.f32 	[%rd34+12], %f74;
	st.global.f32 	[%rd41+4], %f73;
	mad.lo.s32 	%r147, %r319, 1841945105, -1356347380;
	and.b32  	%r148, %r147, 2147483647;
	cvt.rn.f32.u32 	%f75, %r148;
	mul.f32 	%f76, %f75, 0f30000000;
	mul.f32 	%f77, %f76, %f1;
	cvt.rzi.s32.f32 	%r149, %f77;
	ld.global.f32 	%f78, [%rd31+12];
	mul.wide.s32 	%rd42, %r149, 4;
	add.s64 	%rd43, %rd3, %rd42;
	ld.global.f32 	%f79, [%rd43+4];
	st.global.f32 	[%rd31+12], %f79;
	st.global.f32 	[%rd43+4], %f78;
	ld.global.f32 	%f80, [%rd34+16];
	add.s64 	%rd44, %rd8, %rd42;
	ld.global.f32 	%f81, [%rd44+4];
	st.global.f32 	[%rd34+16], %f81;
	st.global.f32 	[%rd44+4], %f80;
	mad.lo.s32 	%r150, %r319, 815546109, 485597725;
	and.b32  	%r151, %r150, 2147483647;
	cvt.rn.f32.u32 	%f82, %r151;
	mul.f32 	%f83, %f82, 0f30000000;
	mul.f32 	%f84, %f83, %f1;
	cvt.rzi.s32.f32 	%r152, %f84;
	ld.global.f32 	%f85, [%rd31+16];
	mul.wide.s32 	%rd45, %r152, 4;
	add.s64 	%rd46, %rd3, %rd45;
	ld.global.f32 	%f86, [%rd46+4];
	st.global.f32 	[%rd31+16], %f86;
	st.global.f32 	[%rd46+4], %f85;
	ld.global.f32 	%f87, [%rd34+20];
	add.s64 	%rd47, %rd8, %rd45;
	ld.global.f32 	%f88, [%rd47+4];
	st.global.f32 	[%rd34+20], %f88;
	st.global.f32 	[%rd47+4], %f87;
	mad.lo.s32 	%r153, %r319, 417608825, 1301143834;
	and.b32  	%r154, %r153, 2147483647;
	cvt.rn.f32.u32 	%f89, %r154;
	mul.f32 	%f90, %f89, 0f30000000;
	mul.f32 	%f91, %f90, %f1;
	cvt.rzi.s32.f32 	%r155, %f91;
	ld.global.f32 	%f92, [%rd31+20];
	mul.wide.s32 	%rd48, %r155, 4;
	add.s64 	%rd49, %rd3, %rd48;
	ld.global.f32 	%f93, [%rd49+4];
	st.global.f32 	[%rd31+20], %f93;
	st.global.f32 	[%rd49+4], %f92;
	ld.global.f32 	%f94, [%rd34+24];
	add.s64 	%rd50, %rd8, %rd48;
	ld.global.f32 	%f95, [%rd50+4];
	st.global.f32 	[%rd34+24], %f95;
	st.global.f32 	[%rd50+4], %f94;
	mad.lo.s32 	%r156, %r319, -132107451, 1718752659;
	and.b32  	%r157, %r156, 2147483647;
	cvt.rn.f32.u32 	%f96, %r157;
	mul.f32 	%f97, %f96, 0f30000000;
	mul.f32 	%f98, %f97, %f1;
	cvt.rzi.s32.f32 	%r158, %f98;
	ld.global.f32 	%f99, [%rd31+24];
	mul.wide.s32 	%rd51, %r158, 4;
	add.s64 	%rd52, %rd3, %rd51;
	ld.global.f32 	%f100, [%rd52+4];
	st.global.f32 	[%rd31+24], %f100;
	st.global.f32 	[%rd52+4], %f99;
	ld.global.f32 	%f101, [%rd34+28];
	add.s64 	%rd53, %rd8, %rd51;
	ld.global.f32 	%f102, [%rd53+4];
	st.global.f32 	[%rd34+28], %f102;
	st.global.f32 	[%rd53+4], %f101;
	mad.lo.s32 	%r159, %r319, -1569524447, 1586645208;
	and.b32  	%r319, %r159, 2147483647;
	cvt.rn.f32.u32 	%f103, %r319;
	mul.f32 	%f104, %f103, 0f30000000;
	mul.f32 	%f105, %f104, %f1;
	cvt.rzi.s32.f32 	%r160, %f105;
	ld.global.f32 	%f106, [%rd31+28];
	mul.wide.s32 	%rd54, %r160, 4;
	add.s64 	%rd55, %rd3, %rd54;
	ld.global.f32 	%f107, [%rd55+4];
	st.global.f32 	[%rd31+28], %f107;
	st.global.f32 	[%rd55+4], %f106;
	ld.global.f32 	%f108, [%rd34+32];
	add.s64 	%rd56, %rd8, %rd54;
	ld.global.f32 	%f109, [%rd56+4];
	st.global.f32 	[%rd34+32], %f109;
	st.global.f32 	[%rd56+4], %f108;
	add.s32 	%r320, %r316, 8;
	add.s32 	%r161, %r316, 7;
	setp.ne.s32 	%p7, %r161, %r11;
	mov.u32 	%r316, %r320;
	@%p7 bra 	$L__BB0_9;
$L__BB0_10:
	setp.eq.s32 	%p8, %r10, 0;
	@%p8 bra 	$L__BB0_18;
	and.b32  	%r18, %r9, 3;
	setp.lt.u32 	%p9, %r10, 4;
	@%p9 bra 	$L__BB0_13;
	mad.lo.s32 	%r162, %r319, 26757677, 1;
	and.b32  	%r163, %r162, 2147483647;
	cvt.rn.f32.u32 	%f110, %r163;
	mul.f32 	%f111, %f110, 0f30000000;
	mul.f32 	%f112, %f111, %f1;
	cvt.rzi.s32.f32 	%r164, %f112;
	mul.wide.u32 	%rd57, %r320, 4;
	add.s64 	%rd58, %rd3, %rd57;
	ld.global.f32 	%f113, [%rd58];
	mul.wide.s32 	%rd59, %r164, 4;
	add.s64 	%rd60, %rd3, %rd59;
	ld.global.f32 	%f114, [%rd60+4];
	st.global.f32 	[%rd58], %f114;
	st.global.f32 	[%rd60+4], %f113;
	add.s64 	%rd61, %rd4, %rd57;
	ld.global.f32 	%f115, [%rd61+4];
	add.s64 	%rd62, %rd8, %rd59;
	ld.global.f32 	%f116, [%rd62+4];
	st.global.f32 	[%rd61+4], %f116;
	st.global.f32 	[%rd62+4], %f115;
	mad.lo.s32 	%r165, %r319, -2064774167, 26757678;
	and.b32  	%r166, %r165, 2147483647;
	cvt.rn.f32.u32 	%f117, %r166;
	mul.f32 	%f118, %f117, 0f30000000;
	mul.f32 	%f119, %f118, %f1;
	cvt.rzi.s32.f32 	%r167, %f119;
	ld.global.f32 	%f120, [%rd58+4];
	mul.wide.s32 	%rd63, %r167, 4;
	add.s64 	%rd64, %rd3, %rd63;
	ld.global.f32 	%f121, [%rd64+4];
	st.global.f32 	[%rd58+4], %f121;
	st.global.f32 	[%rd64+4], %f120;
	ld.global.f32 	%f122, [%rd61+8];
	add.s64 	%rd65, %rd8, %rd63;
	ld.global.f32 	%f123, [%rd65+4];
	st.global.f32 	[%rd61+8], %f123;
	st.global.f32 	[%rd65+4], %f122;
	mad.lo.s32 	%r168, %r319, 681669109, -2038016489;
	and.b32  	%r169, %r168, 2147483647;
	cvt.rn.f32.u32 	%f124, %r169;
	mul.f32 	%f125, %f124, 0f30000000;
	mul.f32 	%f126, %f125, %f1;
	cvt.rzi.s32.f32 	%r170, %f126;
	ld.global.f32 	%f127, [%rd58+8];
	mul.wide.s32 	%rd66, %r170, 4;
	add.s64 	%rd67, %rd3, %rd66;
	ld.global.f32 	%f128, [%rd67+4];
	st.global.f32 	[%rd58+8], %f128;
	st.global.f32 	[%rd67+4], %f127;
	ld.global.f32 	%f129, [%rd61+12];
	add.s64 	%rd68, %rd8, %rd66;
	ld.global.f32 	%f130, [%rd68+4];
	st.global.f32 	[%rd61+12], %f130;
	st.global.f32 	[%rd68+4], %f129;
	mad.lo.s32 	%r171, %r319, 1841945105, -1356347380;
	and.b32  	%r319, %r171, 2147483647;
	cvt.rn.f32.u32 	%f131, %r319;
	mul.f32 	%f132, %f131, 0f30000000;
	mul.f32 	%f133, %f132, %f1;
	cvt.rzi.s32.f32 	%r172, %f133;
	ld.global.f32 	%f134, [%rd58+12];
	mul.wide.s32 	%rd69, %r172, 4;
	add.s64 	%rd70, %rd3, %rd69;
	ld.global.f32 	%f135, [%rd70+4];
	st.global.f32 	[%rd58+12], %f135;
	st.global.f32 	[%rd70+4], %f134;
	ld.global.f32 	%f136, [%rd61+16];
	add.s64 	%rd71, %rd8, %rd69;
	ld.global.f32 	%f137, [%rd71+4];
	st.global.f32 	[%rd61+16], %f137;
	st.global.f32 	[%rd71+4], %f136;
	add.s32 	%r320, %r320, 4;
$L__BB0_13:
	setp.eq.s32 	%p10, %r18, 0;
	@%p10 bra 	$L__BB0_18;
	setp.eq.s32 	%p11, %r18, 1;
	@%p11 bra 	$L__BB0_16;
	mad.lo.s32 	%r173, %r319, 26757677, 1;
	and.b32  	%r174, %r173, 2147483647;
	cvt.rn.f32.u32 	%f138, %r174;
	mul.f32 	%f139, %f138, 0f30000000;
	mul.f32 	%f140, %f139, %f1;
	cvt.rzi.s32.f32 	%r175, %f140;
	mul.wide.u32 	%rd72, %r320, 4;
	add.s64 	%rd73, %rd3, %rd72;
	ld.global.f32 	%f141, [%rd73];
	mul.wide.s32 	%rd74, %r175, 4;
	add.s64 	%rd75, %rd3, %rd74;
	ld.global.f32 	%f142, [%rd75+4];
	st.global.f32 	[%rd73], %f142;
	st.global.f32 	[%rd75+4], %f141;
	add.s64 	%rd76, %rd4, %rd72;
	ld.global.f32 	%f143, [%rd76+4];
	add.s64 	%rd77, %rd8, %rd74;
	ld.global.f32 	%f144, [%rd77+4];
	st.global.f32 	[%rd76+4], %f144;
	st.global.f32 	[%rd77+4], %f143;
	mad.lo.s32 	%r176, %r319, -2064774167, 26757678;
	and.b32  	%r319, %r176, 2147483647;
	cvt.rn.f32.u32 	%f145, %r319;
	mul.f32 	%f146, %f145, 0f30000000;
	mul.f32 	%f147, %f146, %f1;
	cvt.rzi.s32.f32 	%r177, %f147;
	ld.global.f32 	%f148, [%rd73+4];
	mul.wide.s32 	%rd78, %r177, 4;
	add.s64 	%rd79, %rd3, %rd78;
	ld.global.f32 	%f149, [%rd79+4];
	st.global.f32 	[%rd73+4], %f149;
	st.global.f32 	[%rd79+4], %f148;
	ld.global.f32 	%f150, [%rd76+8];
	add.s64 	%rd80, %rd8, %rd78;
	ld.global.f32 	%f151, [%rd80+4];
	st.global.f32 	[%rd76+8], %f151;
	st.global.f32 	[%rd80+4], %f150;
	add.s32 	%r320, %r320, 2;
$L__BB0_16:
	and.b32  	%r178, %r9, 1;
	setp.eq.b32 	%p12, %r178, 1;
	not.pred 	%p13, %p12;
	@%p13 bra 	$L__BB0_18;
	mad.lo.s32 	%r179, %r319, 26757677, 1;
	and.b32  	%r180, %r179, 2147483647;
	cvt.rn.f32.u32 	%f152, %r180;
	mul.f32 	%f153, %f152, 0f30000000;
	mul.f32 	%f154, %f153, %f1;
	cvt.rzi.s32.f32 	%r181, %f154;
	mul.wide.u32 	%rd81, %r320, 4;
	add.s64 	%rd82, %rd3, %rd81;
	ld.global.f32 	%f155, [%rd82];
	mul.wide.s32 	%rd83, %r181, 4;
	add.s64 	%rd84, %rd3, %rd83;
	ld.global.f32 	%f156, [%rd84+4];
	st.global.f32 	[%rd82], %f156;
	st.global.f32 	[%rd84+4], %f155;
	add.s64 	%rd85, %rd4, %rd81;
	ld.global.f32 	%f157, [%rd85+4];
	add.s64 	%rd86, %rd8, %rd83;
	ld.global.f32 	%f158, [%rd86+4];
	st.global.f32 	[%rd85+4], %f158;
	st.global.f32 	[%rd86+4], %f157;
$L__BB0_18:
	ld.global.f32 	%f159, [%rd3];
	st.global.f32 	[%rd4], %f159;
	ld.global.f32 	%f160, [%rd4+4];
	st.global.f32 	[%rd7+4], %f160;
$L__BB0_19:
	bar.sync 	0;
	mov.u32 	%r371, %ntid.x;
	add.s32 	%r28, %r128, -2;
	add.s32 	%r29, %r128, -128;
	mul.wide.s32 	%rd9, %r128, 8;
	add.s64 	%rd88, %rd21, %rd1;
	add.s64 	%rd10, %rd88, -508;
	mul.wide.u32 	%rd11, %r371, 4;
	shl.b32 	%r30, %r371, 2;
$L__BB0_20:
	setp.ge.s32 	%p14, %r3, %r128;
	@%p14 bra 	$L__BB0_23;
	mov.u32 	%r324, %r3;
$L__BB0_22:
	mul.wide.s32 	%rd89, %r324, 4;
	add.s64 	%rd90, %rd3, %rd89;
	ld.global.f32 	%f162, [%rd90];
	ld.global.f32 	%f163, [%rd90+4];
	sub.f32 	%f164, %f162, %f163;
	add.s64 	%rd91, %rd4, %rd89;
	ld.global.f32 	%f165, [%rd91+4];
	ld.global.f32 	%f166, [%rd91+8];
	sub.f32 	%f167, %f165, %f166;
	mul.f32 	%f168, %f167, %f167;
	fma.rn.f32 	%f169, %f164, %f164, %f168;
	sqrt.rn.f32 	%f170, %f169;
	cvt.rzi.s32.f32 	%r182, %f170;
	neg.s32 	%r183, %r182;
	add.s64 	%rd92, %rd2, %rd89;
	st.global.u32 	[%rd92], %r183;
	add.s32 	%r324, %r324, %r371;
	setp.lt.s32 	%p15, %r324, %r128;
	@%p15 bra 	$L__BB0_22;
$L__BB0_23:
	setp.lt.s32 	%p16, %r128, 3;
	bar.sync 	0;
	mov.b32 	%r358, 0;
	mov.b32 	%r361, 2;
	mov.u32 	%r359, %r358;
	@%p16 bra 	$L__BB0_47;
	mov.b32 	%r357, 1;
	mov.b32 	%r359, 0;
	mov.u32 	%r326, %r359;
	mov.u32 	%r358, %r359;
$L__BB0_25:
	add.s32 	%r37, %r3, %r326;
	setp.ge.s32 	%p17, %r37, %r28;
	@%p17 bra 	$L__BB0_27;
	mul.wide.s32 	%rd93, %r37, 4;
	add.s64 	%rd94, %rd2, %rd93;
	ld.global.u32 	%r188, [%rd94];
	sub.s32 	%r359, %r359, %r188;
	add.s64 	%rd95, %rd3, %rd93;
	ld.global.f32 	%f278, [%rd95];
	add.s64 	%rd96, %rd4, %rd93;
	ld.global.f32 	%f279, [%rd96+4];
	ld.global.f32 	%f280, [%rd95+4];
	ld.global.f32 	%f281, [%rd96+8];
	ld.global.f32 	%f296, [%rd4];
	mul.wide.s32 	%rd97, %r128, 4;
	add.s64 	%rd98, %rd4, %rd97;
	ld.global.f32 	%f297, [%rd98+4];
$L__BB0_27:
	add.s32 	%r331, %r128, -1;
	add.s32 	%r41, %r326, 2;
	add.s32 	%r42, %r41, %r3;
	mov.b32 	%r330, 0;
$L__BB0_28:
	setp.gt.u32 	%p18, %r3, 127;
	shl.b32 	%r190, %r330, 7;
	sub.s32 	%r191, %r29, %r190;
	add.s32 	%r192, %r3, %r326;
	add.s32 	%r193, %r192, 2;
	max.s32 	%r194, %r193, %r191;
	min.s32 	%r48, %r194, %r331;
	sub.s32 	%r195, %r128, %r190;
	add.s32 	%r196, %r195, -128;
	max.s32 	%r197, %r193, %r196;
	min.s32 	%r49, %r197, %r331;
	sub.s32 	%r50, %r195, %r49;
	@%p18 bra 	$L__BB0_33;
	add.s32 	%r336, %r3, -127;
	shl.b32 	%r337, %r3, 2;
	cvt.s64.s32 	%rd99, %r331;
	cvt.u64.u32 	%rd100, %r3;
	add.s64 	%rd101, %rd100, %rd99;
	shl.b64 	%rd102, %rd101, 2;
	add.s64 	%rd120, %rd10, %rd102;
	add.s32 	%r335, %r3, %r331;
$L__BB0_30:
	add.s32 	%r198, %r335, -127;
	setp.lt.s32 	%p19, %r198, %r41;
	@%p19 bra 	$L__BB0_32;
	add.s64 	%rd103, %rd120, %rd22;
	ld.global.f32 	%f171, [%rd103];
	mov.u32 	%r199, _ZZ6TwoOptiPKfS0_PiS1_S1_E4px_s;
	add.s32 	%r200, %r199, %r337;
	st.shared.f32 	[%r200], %f171;
	add.s64 	%rd104, %rd120, %rd9;
	ld.global.f32 	%f172, [%rd104+4];
	mov.u32 	%r201, _ZZ6TwoOptiPKfS0_PiS1_S1_E4py_s;
	add.s32 	%r202, %r201, %r337;
	st.shared.f32 	[%r202], %f172;
	ld.global.u32 	%r203, [%rd120];
	mov.u32 	%r204, _ZZ6TwoOptiPKfS0_PiS1_S1_E4bf_s;
	add.s32 	%r205, %r204, %r337;
	st.shared.u32 	[%r205], %r203;
$L__BB0_32:
	add.s64 	%rd120, %rd120, %rd11;
	add.s32 	%r337, %r337, %r30;
	add.s32 	%r336, %r336, %r371;
	add.s32 	%r206, %r336, 127;
	add.s32 	%r335, %r335, %r371;
	setp.lt.u32 	%p20, %r206, 128;
	@%p20 bra 	$L__BB0_30;
$L__BB0_33:
	bar.sync 	0;
	setp.gt.s32 	%p21, %r42, %r331;
	@%p21 bra 	$L__BB0_42;
	sub.s32 	%r208, %r331, %r49;
	setp.lt.u32 	%p22, %r208, 3;
	mov.u32 	%r346, %r331;
	@%p22 bra 	$L__BB0_37;
	and.b32  	%r60, %r50, -4;
	mov.b32 	%r342, 0;
	mov.u32 	%r346, %r331;
$L__BB0_36:
	.pragma "nounroll";
	sub.s32 	%r210, %r346, %r331;
	shl.b32 	%r211, %r210, 2;
	mov.u32 	%r212, _ZZ6TwoOptiPKfS0_PiS1_S1_E4px_s;
	add.s32 	%r213, %r212, %r211;
	ld.shared.f32 	%f174, [%r213+508];
	mov.u32 	%r214, _ZZ6TwoOptiPKfS0_PiS1_S1_E4py_s;
	add.s32 	%r215, %r214, %r211;
	ld.shared.f32 	%f175, [%r215+508];
	mov.u32 	%r216, _ZZ6TwoOptiPKfS0_PiS1_S1_E4bf_s;
	add.s32 	%r217, %r216, %r211;
	ld.shared.u32 	%r218, [%r217+508];
	sub.f32 	%f176, %f278, %f174;
	sub.f32 	%f177, %f279, %f175;
	mul.f32 	%f178, %f177, %f177;
	fma.rn.f32 	%f179, %f176, %f176, %f178;
	sqrt.rn.f32 	%f180, %f179;
	cvt.rzi.s32.f32 	%r219, %f180;
	add.s32 	%r220, %r219, %r218;
	sub.f32 	%f181, %f280, %f296;
	sub.f32 	%f182, %f281, %f297;
	mul.f32 	%f183, %f182, %f182;
	fma.rn.f32 	%f184, %f181, %f181, %f183;
	sqrt.rn.f32 	%f185, %f184;
	cvt.rzi.s32.f32 	%r221, %f185;
	add.s32 	%r222, %r220, %r221;
	setp.gt.s32 	%p23, %r359, %r222;
	selp.b32 	%r223, %r346, %r358, %p23;
	min.s32 	%r224, %r359, %r222;
	add.s32 	%r225, %r346, -1;
	ld.shared.f32 	%f186, [%r213+504];
	ld.shared.f32 	%f187, [%r215+504];
	ld.shared.u32 	%r226, [%r217+504];
	sub.f32 	%f188, %f278, %f186;
	sub.f32 	%f189, %f279, %f187;
	mul.f32 	%f190, %f189, %f189;
	fma.rn.f32 	%f191, %f188, %f188, %f190;
	sqrt.rn.f32 	%f192, %f191;
	cvt.rzi.s32.f32 	%r227, %f192;
	add.s32 	%r228, %r227, %r226;
	sub.f32 	%f193, %f280, %f174;
	sub.f32 	%f194, %f281, %f175;
	mul.f32 	%f195, %f194, %f194;
	fma.rn.f32 	%f196, %f193, %f193, %f195;
	sqrt.rn.f32 	%f197, %f196;
	cvt.rzi.s32.f32 	%r229, %f197;
	add.s32 	%r230, %r228, %r229;
	setp.gt.s32 	%p24, %r224, %r230;
	or.pred  	%p25, %p23, %p24;
	selp.b32 	%r231, %r225, %r223, %p24;
	min.s32 	%r232, %r224, %r230;
	add.s32 	%r233, %r346, -2;
	ld.shared.f32 	%f198, [%r213+500];
	ld.shared.f32 	%f199, [%r215+500];
	ld.shared.u32 	%r234, [%r217+500];
	sub.f32 	%f200, %f278, %f198;
	sub.f32 	%f201, %f279, %f199;
	mul.f32 	%f202, %f201, %f201;
	fma.rn.f32 	%f203, %f200, %f200, %f202;
	sqrt.rn.f32 	%f204, %f203;
	cvt.rzi.s32.f32 	%r235, %f204;
	add.s32 	%r236, %r235, %r234;
	sub.f32 	%f205, %f280, %f186;
	sub.f32 	%f206, %f281, %f187;
	mul.f32 	%f207, %f206, %f206;
	fma.rn.f32 	%f208, %f205, %f205, %f207;
	sqrt.rn.f32 	%f209, %f208;
	cvt.rzi.s32.f32 	%r237, %f209;
	add.s32 	%r238, %r236, %r237;
	setp.gt.s32 	%p27, %r232, %r238;
	selp.b32 	%r239, %r233, %r231, %p27;
	min.s32 	%r240, %r232, %r238;
	add.s32 	%r241, %r346, -3;
	ld.shared.f32 	%f296, [%r213+496];
	ld.shared.f32 	%f297, [%r215+496];
	ld.shared.u32 	%r242, [%r217+496];
	sub.f32 	%f210, %f278, %f296;
	sub.f32 	%f211, %f279, %f297;
	mul.f32 	%f212, %f211, %f211;
	fma.rn.f32 	%f213, %f210, %f210, %f212;
	sqrt.rn.f32 	%f214, %f213;
	cvt.rzi.s32.f32 	%r243, %f214;
	add.s32 	%r244, %r243, %r242;
	sub.f32 	%f215, %f280, %f198;
	sub.f32 	%f216, %f281, %f199;
	mul.f32 	%f217, %f216, %f216;
	fma.rn.f32 	%f218, %f215, %f215, %f217;
	sqrt.rn.f32 	%f219, %f218;
	cvt.rzi.s32.f32 	%r245, %f219;
	add.s32 	%r246, %r244, %r245;
	setp.gt.s32 	%p28, %r240, %r246;
	selp.b32 	%r247, %r37, %r357, %p25;
	selp.b32 	%r248, %r37, %r247, %p28;
	selp.b32 	%r357, %r37, %r248, %p27;
	selp.b32 	%r358, %r241, %r239, %p28;
	min.s32 	%r359, %r240, %r246;
	add.s32 	%r346, %r346, -4;
	add.s32 	%r342, %r342, 4;
	setp.ne.s32 	%p29, %r342, %r60;
	@%p29 bra 	$L__BB0_36;
$L__BB0_37:
	and.b32  	%r249, %r50, 3;
	setp.eq.s32 	%p30, %r249, 0;
	@%p30 bra 	$L__BB0_42;
	sub.s32 	%r78, %r128, %r48;
	and.b32  	%r251, %r78, 3;
	setp.eq.s32 	%p31, %r251, 1;
	@%p31 bra 	$L__BB0_40;
	sub.s32 	%r252, %r346, %r331;
	shl.b32 	%r253, %r252, 2;
	mov.u32 	%r254, _ZZ6TwoOptiPKfS0_PiS1_S1_E4px_s;
	add.s32 	%r255, %r254, %r253;
	ld.shared.f32 	%f221, [%r255+508];
	mov.u32 	%r256, _ZZ6TwoOptiPKfS0_PiS1_S1_E4py_s;
	add.s32 	%r257, %r256, %r253;
	ld.shared.f32 	%f222, [%r257+508];
	mov.u32 	%r258, _ZZ6TwoOptiPKfS0_PiS1_S1_E4bf_s;
	add.s32 	%r259, %r258, %r253;
	ld.shared.u32 	%r260, [%r259+508];
	sub.f32 	%f223, %f278, %f221;
	sub.f32 	%f224, %f279, %f222;
	mul.f32 	%f225, %f224, %f224;
	fma.rn.f32 	%f226, %f223, %f223, %f225;
	sqrt.rn.f32 	%f227, %f226;
	cvt.rzi.s32.f32 	%r261, %f227;
	add.s32 	%r262, %r261, %r260;
	sub.f32 	%f228, %f280, %f296;
	sub.f32 	%f229, %f281, %f297;
	mul.f32 	%f230, %f229, %f229;
	fma.rn.f32 	%f231, %f228, %f228, %f230;
	sqrt.rn.f32 	%f232, %f231;
	cvt.rzi.s32.f32 	%r263, %f232;
	add.s32 	%r264, %r262, %r263;
	setp.gt.s32 	%p32, %r359, %r264;
	selp.b32 	%r265, %r346, %r358, %p32;
	min.s32 	%r266, %r359, %r264;
	add.s32 	%r267, %r346, -1;
	ld.shared.f32 	%f296, [%r255+504];
	ld.shared.f32 	%f297, [%r257+504];
	ld.shared.u32 	%r268, [%r259+504];
	sub.f32 	%f233, %f278, %f296;
	sub.f32 	%f234, %f279, %f297;
	mul.f32 	%f235, %f234, %f234;
	fma.rn.f32 	%f236, %f233, %f233, %f235;
	sqrt.rn.f32 	%f237, %f236;
	cvt.rzi.s32.f32 	%r269, %f237;
	add.s32 	%r270, %r269, %r268;
	sub.f32 	%f238, %f280, %f221;
	sub.f32 	%f239, %f281, %f222;
	mul.f32 	%f240, %f239, %f239;
	fma.rn.f32 	%f241, %f238, %f238, %f240;
	sqrt.rn.f32 	%f242, %f241;
	cvt.rzi.s32.f32 	%r271, %f242;
	add.s32 	%r272, %r270, %r271;
	setp.gt.s32 	%p33, %r266, %r272;
	selp.b32 	%r273, %r37, %r357, %p33;
	selp.b32 	%r357, %r37, %r273, %p32;
	selp.b32 	%r358, %r267, %r265, %p33;
	min.s32 	%r359, %r266, %r272;
	add.s32 	%r346, %r346, -2;
$L__BB0_40:
	and.b32  	%r274, %r78, 1;
	setp.eq.b32 	%p34, %r274, 1;
	not.pred 	%p35, %p34;
	@%p35 bra 	$L__BB0_42;
	sub.s32 	%r275, %r346, %r331;
	shl.b32 	%r276, %r275, 2;
	mov.u32 	%r277, _ZZ6TwoOptiPKfS0_PiS1_S1_E4px_s;
	add.s32 	%r278, %r277, %r276;
	ld.shared.f32 	%f42, [%r278+508];
	mov.u32 	%r279, _ZZ6TwoOptiPKfS0_PiS1_S1_E4py_s;
	add.s32 	%r280, %r279, %r276;
	ld.shared.f32 	%f43, [%r280+508];
	mov.u32 	%r281, _ZZ6TwoOptiPKfS0_PiS1_S1_E4bf_s;
	add.s32 	%r282, %r281, %r276;
	ld.shared.u32 	%r283, [%r282+508];
	sub.f32 	%f243, %f278, %f42;
	sub.f32 	%f244, %f279, %f43;
	mul.f32 	%f245, %f244, %f244;
	fma.rn.f32 	%f246, %f243, %f243, %f245;
	sqrt.rn.f32 	%f247, %f246;
	cvt.rzi.s32.f32 	%r284, %f247;
	add.s32 	%r285, %r284, %r283;
	sub.f32 	%f248, %f280, %f296;
	sub.f32 	%f249, %f281, %f297;
	mul.f32 	%f250, %f249, %f249;
	fma.rn.f32 	%f251, %f248, %f248, %f250;
	sqrt.rn.f32 	%f252, %f251;
	cvt.rzi.s32.f32 	%r286, %f252;
	add.s32 	%r287, %r285, %r286;
	setp.gt.s32 	%p36, %r359, %r287;
	selp.b32 	%r357, %r37, %r357, %p36;
	selp.b32 	%r358, %r346, %r358, %p36;
	min.s32 	%r359, %r359, %r287;
	mov.f32 	%f296, %f42;
	mov.f32 	%f297, %f43;
$L__BB0_42:
	bar.sync 	0;
	add.s32 	%r331, %r331, -128;
	setp.ge.s32 	%p37, %r331, %r41;
	add.s32 	%r330, %r330, 1;
	@%p37 bra 	$L__BB0_28;
	setp.ge.s32 	%p38, %r37, %r28;
	@%p38 bra 	$L__BB0_45;
	mul.wide.s32 	%rd105, %r37, 4;
	add.s64 	%rd106, %rd2, %rd105;
	ld.global.u32 	%r288, [%rd106];
	add.s32 	%r359, %r288, %r359;
$L__BB0_45:
	add.s32 	%r326, %r326, %r371;
	setp.lt.s32 	%p39, %r326, %r28;
	@%p39 bra 	$L__BB0_25;
	add.s32 	%r361, %r357, 1;
$L__BB0_47:
	setp.ne.s32 	%p40, %r3, 0;
	bar.sync 	0;
	shl.b32 	%r289, %r3, 2;
	mov.u32 	%r290, buf_s;
	add.s32 	%r105, %r290, %r289;
	st.shared.u32 	[%r105], %r359;
	@%p40 bra 	$L__BB0_49;
	ld.param.u64 	%rd118, [_Z6TwoOptiPKfS0_PiS1_S1__param_4];
	cvta.to.global.u64 	%rd107, %rd118;
	atom.global.add.u32 	%r291, [%rd107], 1;
$L__BB0_49:
	bar.sync 	0;
	mov.u32 	%r366, %r359;
	mov.u32 	%r365, %r371;
$L__BB0_50:
	add.s32 	%r292, %r365, 1;
	shr.u32 	%r108, %r292, 1;
	add.s32 	%r293, %r108, %r3;
	setp.ge.u32 	%p41, %r293, %r365;
	@%p41 bra 	$L__BB0_52;
	shl.b32 	%r294, %r108, 2;
	add.s32 	%r295, %r105, %r294;
	ld.shared.u32 	%r296, [%r295];
	min.s32 	%r366, %r366, %r296;
	st.shared.u32 	[%r105], %r366;
$L__BB0_52:
	bar.sync 	0;
	setp.gt.u32 	%p42, %r365, 2;
	mov.u32 	%r365, %r108;
	@%p42 bra 	$L__BB0_50;
	ld.shared.u32 	%r297, [buf_s];
	setp.ne.s32 	%p43, %r359, %r297;
	@%p43 bra 	$L__BB0_55;
	st.shared.u32 	[buf_s+4], %r3;
$L__BB0_55:
	bar.sync 	0;
	ld.shared.u32 	%r298, [buf_s+4];
	setp.ne.s32 	%p44, %r3, %r298;
	@%p44 bra 	$L__BB0_57;
	st.shared.v2.u32 	[buf_s+8], {%r361, %r358};
$L__BB0_57:
	bar.sync 	0;
	.pragma "used_bytes_mask 65295";
	ld.shared.v4.u32 	{%r111, %r299, %r112, %r300}, [buf_s];
	add.s32 	%r113, %r300, %r112;
	shl.b32 	%r301, %r3, 1;
	setp.ge.s32 	%p45, %r301, %r113;
	@%p45 bra 	$L__BB0_62;
	mov.u32 	%r367, %r3;
$L__BB0_59:
	setp.gt.s32 	%p46, %r112, %r367;
	@%p46 bra 	$L__BB0_61;
	sub.s32 	%r302, %r113, %r367;
	mul.wide.s32 	%rd108, %r367, 4;
	add.s64 	%rd109, %rd3, %rd108;
	ld.global.f32 	%f253, [%rd109];
	mul.wide.s32 	%rd110, %r302, 4;
	add.s64 	%rd111, %rd3, %rd110;
	ld.global.f32 	%f254, [%rd111];
	st.global.f32 	[%rd109], %f254;
	st.global.f32 	[%rd111], %f253;
	add.s64 	%rd112, %rd4, %rd108;
	ld.global.f32 	%f255, [%rd112+4];
	add.s64 	%rd113, %rd4, %rd110;
	ld.global.f32 	%f256, [%rd113+4];
	st.global.f32 	[%rd112+4], %f256;
	st.global.f32 	[%rd113+4], %f255;
$L__BB0_61:
	add.s32 	%r367, %r367, %r371;
	shl.b32 	%r303, %r367, 1;
	setp.lt.s32 	%p47, %r303, %r113;
	@%p47 bra 	$L__BB0_59;
$L__BB0_62:
	bar.sync 	0;
	setp.lt.s32 	%p48, %r111, 0;
	@%p48 bra 	$L__BB0_20;
	setp.ge.s32 	%p49, %r3, %r128;
	mov.b32 	%r370, 0;
	@%p49 bra 	$L__BB0_66;
	mov.b32 	%r370, 0;
	mov.u32 	%r368, %r3;
$L__BB0_65:
	mul.wide.s32 	%rd114, %r368, 4;
	add.s64 	%rd115, %rd3, %rd114;
	ld.global.f32 	%f257, [%rd115];
	ld.global.f32 	%f258, [%rd115+4];
	sub.f32 	%f259, %f257, %f258;
	add.s64 	%rd116, %rd4, %rd114;
	ld.global.f32 	%f260, [%rd116+4];
	ld.global.f32 	%f261, [%rd116+8];
	sub.f32 	%f262, %f260, %f261;
	mul.f32 	%f263, %f262, %f262;
	fma.rn.f32 	%f264, %f259, %f259, %f263;
	sqrt.rn.f32 	%f265, %f264;
	cvt.rzi.s32.f32 	%r306, %f265;
	add.s32 	%r370, %r306, %r370;
	add.s32 	%r368, %r368, %r371;
	setp.lt.s32 	%p50, %r368, %r128;
	@%p50 bra 	$L__BB0_65;
$L__BB0_66:
	shl.b32 	%r307, %r3, 2;
	mov.u32 	%r308, buf_s;
	add.s32 	%r121, %r308, %r307;
	st.shared.u32 	[%r121], %r370;
	bar.sync 	0;
$L__BB0_67:
	add.s32 	%r309, %r371, 1;
	shr.u32 	%r124, %r309, 1;
	add.s32 	%r125, %r124, %r3;
	setp.ge.u32 	%p51, %r125, %r371;
	@%p51 bra 	$L__BB0_69;
	shl.b32 	%r310, %r124, 2;
	add.s32 	%r311, %r121, %r310;
	ld.shared.u32 	%r312, [%r311];
	add.s32 	%r370, %r312, %r370;
$L__BB0_69:
	setp.ge.u32 	%p52, %r125, %r371;
	bar.sync 	0;
	@%p52 bra 	$L__BB0_71;
	st.shared.u32 	[%r121], %r370;
$L__BB0_71:
	bar.sync 	0;
	setp.gt.u32 	%p53, %r371, 2;
	mov.u32 	%r371, %r124;
	@%p53 bra 	$L__BB0_67;
	setp.ne.s32 	%p54, %r3, 0;
	@%p54 bra 	$L__BB0_74;
	ld.param.u64 	%rd119, [_Z6TwoOptiPKfS0_PiS1_S1__param_5];
	cvta.to.global.u64 	%rd117, %rd119;
	atom.global.min.s32 	%r313, [%rd117], %r370;
$L__BB0_74:
	ret;

}


// ===== COMPILED SASS (sm_100) =====

	.target	sm_100

	.elftype	@"ET_EXEC"


//--------------------- .note.nv.tkinfo           --------------------------
	.section	.note.nv.tkinfo,"",@"SHT_NOTE"
	.sectionflags	@"SHF_NOTE_NV_TKINFO"
	.tkinfo
        /*0018*/ 	.word	0x00000002
        /*0030*/ 	.string	""
        /*0030*/ 	.string	"ptxas"
        /*0030*/ 	.string	"Cuda compilation tools, release 13.0, V13.0.88"
        /*0030*/ 	.string	"Build cuda_13.0.r13.0/compiler.36424714_0"
        /*0030*/ 	.string	"-arch sm_100 -m 64 "



//--------------------- .note.nv.cuinfo           --------------------------
	.section	.note.nv.cuinfo,"",@"SHT_NOTE"
	.sectionflags	@"SHF_NOTE_NV_CUINFO"
        /*0018*/ 	.short	0x0002
        /*001a*/ 	.short	0x0064
        /*001c*/ 	.short	0x0082
	.zero		2


//--------------------- .nv.info                  --------------------------
	.section	.nv.info,"",@"SHT_CUDA_INFO"
	.align	4


	//----- nvinfo : EIATTR_REGCOUNT
	.align		4
        /*0000*/ 	.byte	0x04, 0x2f
        /*0002*/ 	.short	(.L_1 - .L_0)
	.align		4
.L_0:
        /*0004*/ 	.word	index@(_Z6TwoOptiPKfS0_PiS1_S1_)
        /*0008*/ 	.word	0x00000036


	//----- nvinfo : EIATTR_FRAME_SIZE
	.align		4
.L_1:
        /*000c*/ 	.byte	0x04, 0x11
        /*000e*/ 	.short	(.L_3 - .L_2)
	.align		4
.L_2:
        /*0010*/ 	.word	index@($__internal_0_$__cuda_sm20_sqrt_rn_f32_slowpath)
        /*0014*/ 	.word	0x00000000


	//----- nvinfo : EIATTR_FRAME_SIZE
	.align		4
.L_3:
        /*0018*/ 	.byte	0x04, 0x11
        /*001a*/ 	.short	(.L_5 - .L_4)
	.align		4
.L_4:
        /*001c*/ 	.word	index@(_Z6TwoOptiPKfS0_PiS1_S1_)
        /*0020*/ 	.word	0x00000000


	//----- nvinfo : EIATTR_MIN_STACK_SIZE
	.align		4
.L_5:
        /*0024*/ 	.byte	0x04, 0x12
        /*0026*/ 	.short	(.L_7 - .L_6)
	.align		4
.L_6:
        /*0028*/ 	.word	index@(_Z6TwoOptiPKfS0_PiS1_S1_)
        /*002c*/ 	.word	0x00000000
.L_7:


//--------------------- .nv.compat                --------------------------
	.section	.nv.compat,"",@"SHT_CUDA_COMPAT_INFO"
	.align	4
        /*0000*/ 	.byte	0x02, 0x09, 0x00, 0x00, 0x02, 0x02, 0x01, 0x00, 0x02, 0x05, 0x05, 0x00, 0x03, 0x07, 0x01, 0x01
        /*0010*/ 	.byte	0x02, 0x03, 0x00, 0x00, 0x02, 0x06, 0x01, 0x00, 0x04, 0x0b, 0x08, 0x00, 0x01, 0x00, 0x00, 0x00
        /*0020*/ 	.byte	0x00, 0x00, 0x00, 0x00


//--------------------- .nv.info._Z6TwoOptiPKfS0_PiS1_S1_ --------------------------
	.section	.nv.info._Z6TwoOptiPKfS0_PiS1_S1_,"",@"SHT_CUDA_INFO"
	.sectionflags	@""
	.align	4


	//----- nvinfo : EIATTR_CUDA_API_VERSION
	.align		4
        /*0000*/ 	.byte	0x04, 0x37
        /*0002*/ 	.short	(.L_9 - .L_8)
.L_8:
        /*0004*/ 	.word	0x00000082


	//----- nvinfo : EIATTR_KPARAM_INFO
	.align		4
.L_9:
        /*0008*/ 	.byte	0x04, 0x17
        /*000a*/ 	.short	(.L_11 - .L_10)
.L_10:
        /*000c*/ 	.word	0x00000000
        /*0010*/ 	.short	0x0005
        /*0012*/ 	.short	0x0028
        /*0014*/ 	.byte	0x00, 0xf5, 0x21, 0x00


	//----- nvinfo : EIATTR_KPARAM_INFO
	.align		4
.L_11:
        /*0018*/ 	.byte	0x04, 0x17
        /*001a*/ 	.short	(.L_13 - .L_12)
.L_12:
        /*001c*/ 	.word	0x00000000
        /*0020*/ 	.short	0x0004
        /*0022*/ 	.short	0x0020
        /*0024*/ 	.byte	0x00, 0xf5, 0x21, 0x00


	//----- nvinfo : EIATTR_KPARAM_INFO
	.align		4
.L_13:
        /*0028*/ 	.byte	0x04, 0x17
        /*002a*/ 	.short	(.L_15 - .L_14)
.L_14:
        /*002c*/ 	.word	0x00000000
        /*0030*/ 	.short	0x0003
        /*0032*/ 	.short	0x0018
        /*0034*/ 	.byte	0x00, 0xf5, 0x21, 0x00


	//----- nvinfo : EIATTR_KPARAM_INFO
	.align		4
.L_15:
        /*0038*/ 	.byte	0x04, 0x17
        /*003a*/ 	.short	(.L_17 - .L_16)
.L_16:
        /*003c*/ 	.word	0x00000000
        /*0040*/ 	.short	0x0002
        /*0042*/ 	.short	0x0010
        /*0044*/ 	.byte	0x00, 0xf5, 0x21, 0x00


	//----- nvinfo : EIATTR_KPARAM_INFO
	.align		4
.L_17:
        /*0048*/ 	.byte	0x04, 0x17
        /*004a*/ 	.short	(.L_19 - .L_18)
.L_18:
        /*004c*/ 	.word	0x00000000
        /*0050*/ 	.short	0x0001
        /*0052*/ 	.short	0x0008
        /*0054*/ 	.byte	0x00, 0xf5, 0x21, 0x00


	//----- nvinfo : EIATTR_KPARAM_INFO
	.align		4
.L_19:
        /*0058*/ 	.byte	0x04, 0x17
        /*005a*/ 	.short	(.L_21 - .L_20)
.L_20:
        /*005c*/ 	.word	0x00000000
        /*0060*/ 	.short	0x0000
        /*0062*/ 	.short	0x0000
        /*0064*/ 	.byte	0x00, 0xf0, 0x11, 0x00


	//----- nvinfo : EIATTR_SPARSE_MMA_MASK
	.align		4
.L_21:
        /*0068*/ 	.byte	0x03, 0x50
        /*006a*/ 	.short	0x0000


	//----- nvinfo : EIATTR_MAXREG_COUNT
	.align		4
        /*006c*/ 	.byte	0x03, 0x1b
        /*006e*/ 	.short	0x00ff


	//----- nvinfo : EIATTR_NUM_BARRIERS
	.align		4
        /*0070*/ 	.byte	0x02, 0x4c
        /*0072*/ 	.byte	0x01
	.zero		1


	//----- nvinfo : EIATTR_MERCURY_ISA_VERSION
	.align		4
        /*0074*/ 	.byte	0x03, 0x5f
        /*0076*/ 	.short	0x0101


	//----- nvinfo : EIATTR_UNUSED_LOAD_BYTE_OFFSET
	.align		4
        /*0078*/ 	.byte	0x04, 0x44
        /*007a*/ 	.short	(.L_23 - .L_22)


	//   ....[0]....
.L_22:
        /*007c*/ 	.word	0x000039a0
        /*0080*/ 	.word	0x0000ff0f


	//----- nvinfo : EIATTR_VRC_CTA_INIT_COUNT
	.align		4
.L_23:
        /*0084*/ 	.byte	0x02, 0x4a
	.zero		1
	.zero		1


	//----- nvinfo : EIATTR_EXIT_INSTR_OFFSETS
	.align		4
        /*0088*/ 	.byte	0x04, 0x1c
        /*008a*/ 	.short	(.L_25 - .L_24)


	//   ....[0]....
.L_24:
        /*008c*/ 	.word	0x00003f30


	//   ....[1]....
        /*0090*/ 	.word	0x00003f60


	//----- nvinfo : EIATTR_CRS_STACK_SIZE
	.align		4
.L_25:
        /*0094*/ 	.byte	0x04, 0x1e
        /*0096*/ 	.short	(.L_27 - .L_26)
.L_26:
        /*0098*/ 	.word	0x00000000


	//----- nvinfo : EIATTR_CBANK_PARAM_SIZE
	.align		4
.L_27:
        /*009c*/ 	.byte	0x03, 0x19
        /*009e*/ 	.short	0x0030


	//----- nvinfo : EIATTR_PARAM_CBANK
	.align		4
        /*00a0*/ 	.byte	0x04, 0x0a
        /*00a2*/ 	.short	(.L_29 - .L_28)
	.align		4
.L_28:
        /*00a4*/ 	.word	index@(.nv.constant0._Z6TwoOptiPKfS0_PiS1_S1_)
        /*00a8*/ 	.short	0x0380
        /*00aa*/ 	.short	0x0030


	//----- nvinfo : EIATTR_SW_WAR
	.align		4
.L_29:
        /*00ac*/ 	.byte	0x04, 0x36
        /*00ae*/ 	.short	(.L_31 - .L_30)
.L_30:
        /*00b0*/ 	.word	0x00000008
.L_31:


//--------------------- .nv.callgraph             --------------------------
	.section	.nv.callgraph,"",@"SHT_CUDA_CALLGRAPH"
	.align	4
	.sectionentsize	8
	.align		4
        /*0000*/ 	.word	0x00000000
	.align		4
        /*0004*/ 	.word	0xffffffff
	.align		4
        /*0008*/ 	.word	0x00000000
	.align		4
        /*000c*/ 	.word	0xfffffffe
	.align		4
        /*0010*/ 	.word	0x00000000
	.align		4
        /*0014*/ 	.word	0xfffffffd
	.align		4
        /*0018*/ 	.word	0x00000000
	.align		4
        /*001c*/ 	.word	0xfffffffc


//--------------------- .text._Z6TwoOptiPKfS0_PiS1_S1_ --------------------------
	.section	.text._Z6TwoOptiPKfS0_PiS1_S1_,"ax",@progbits
	.align	128
        .global         _Z6TwoOptiPKfS0_PiS1_S1_
        .type           _Z6TwoOptiPKfS0_PiS1_S1_,@function
        .size           _Z6TwoOptiPKfS0_PiS1_S1_,(.L_x_94 - _Z6TwoOptiPKfS0_PiS1_S1_)
        .other          _Z6TwoOptiPKfS0_PiS1_S1_,@"STO_CUDA_ENTRY STV_DEFAULT"
_Z6TwoOptiPKfS0_PiS1_S1_:
.text._Z6TwoOptiPKfS0_PiS1_S1_:
[----:B------:R-:W-:Y:S08]  /*0000*/  LDC R1, c[0x0][0x37c] ;  /* 0x0000df00ff017b82 */ /* 0x000ff00000000800 */
[----:B------:R-:W0:Y:S01]  /*0010*/  LDC R7, c[0x0][0x380] ;  /* 0x0000e000ff077b82 */ /* 0x000e220000000800 */
[----:B------:R-:W-:Y:S01]  /*0020*/  HFMA2 R0, -RZ, RZ, 0, 1.78813934326171875e-07 ;  /* 0x00000003ff007431 */ /* 0x000fe200000001ff */
[----:B------:R-:W1:Y:S01]  /*0030*/  S2R R10, SR_TID.X ;  /* 0x00000000000a7919 */ /* 0x000e620000002100 */
[----:B------:R-:W2:Y:S01]  /*0040*/  LDCU.64 UR8, c[0x0][0x358] ;  /* 0x00006b00ff0877ac */ /* 0x000ea20008000a00 */
[----:B------:R-:W-:Y:S04]  /*0050*/  BSSY.RECONVERGENT B0, `(.L_x_0) ;  /* 0x0000024000007945 */ /* 0x000fe80003800200 */
[----:B------:R-:W3:Y:S08]  /*0060*/  S2UR UR4, SR_CTAID.X ;  /* 0x00000000000479c3 */ /* 0x000ef00000002500 */
[----:B------:R-:W4:Y:S01]  /*0070*/  LDC.64 R26, c[0x0][0x398] ;  /* 0x0000e600ff1a7b82 */ /* 0x000f220000000a00 */
[----:B0-----:R-:W-:-:S05]  /*0080*/  IMAD R0, R7, R0, 0x21 ;  /* 0x0000002107007424 */ /* 0x001fca00078e0200 */
[----:B------:R-:W-:-:S04]  /*0090*/  SHF.R.S32.HI R3, RZ, 0x1f, R0 ;  /* 0x0000001fff037819 */ /* 0x000fc80000011400 */
[----:B------:R-:W-:Y:S01]  /*00a0*/  LEA.HI R3, R3, R0, RZ, 0x5 ;  /* 0x0000000003037211 */ /* 0x000fe200078f28ff */
[----:B---3--:R-:W-:Y:S01]  /*00b0*/  IMAD.U32 R0, RZ, RZ, UR4 ;  /* 0x00000004ff007e24 */ /* 0x008fe2000f8e00ff */
[----:B-1----:R-:W-:Y:S02]  /*00c0*/  ISETP.GE.AND P0, PT, R10, R7, PT ;  /* 0x000000070a00720c */ /* 0x002fe40003f06270 */
[----:B------:R-:W-:-:S05]  /*00d0*/  SHF.R.U32.HI R3, RZ, 0x5, R3 ;  /* 0x00000005ff037819 */ /* 0x000fca0000011603 */
[----:B------:R-:W-:-:S05]  /*00e0*/  IMAD R3, R3, UR4, RZ ;  /* 0x0000000403037c24 */ /* 0x000fca000f8e02ff */
[----:B------:R-:W-:-:S05]  /*00f0*/  SHF.L.U32 R3, R3, 0x5, RZ ;  /* 0x0000000503037819 */ /* 0x000fca00000006ff */
[----:B----4-:R-:W-:-:S04]  /*0100*/  IMAD.WIDE.U32 R26, R3, 0x4, R26 ;  /* 0x00000004031a7825 */ /* 0x010fc800078e001a */
[----:B------:R-:W-:-:S04]  /*0110*/  IMAD.WIDE R22, R7, 0x4, R26 ;  /* 0x0000000407167825 */ /* 0x000fc800078e021a */
[----:B------:R-:W-:Y:S01]  /*0120*/  IMAD.WIDE R20, R7, 0x4, R22 ;  /* 0x0000000407147825 */ /* 0x000fe200078e0216 */
[----:B--2---:R-:W-:Y:S06]  /*0130*/  @P0 BRA `(.L_x_1) ;  /* 0x0000000000540947 */ /* 0x004fec0003800000 */
[----:B------:R-:W0:Y:S01]  /*0140*/  LDC R6, c[0x0][0x360] ;  /* 0x0000d800ff067b82 */ /* 0x000e220000000800 */
[----:B------:R-:W-:Y:S01]  /*0150*/  BSSY.RECONVERGENT B1, `(.L_x_2) ;  /* 0x000000a000017945 */ /* 0x000fe20003800200 */
[----:B------:R-:W-:-:S06]  /*0160*/  MOV R11, R10 ;  /* 0x0000000a000b7202 */ /* 0x000fcc0000000f00 */
[----:B------:R-:W1:Y:S02]  /*0170*/  LDC.64 R8, c[0x0][0x388] ;  /* 0x0000e200ff087b82 */ /* 0x000e640000000a00 */
.L_x_3:
[----:B-12---:R-:W-:-:S06]  /*0180*/  IMAD.WIDE R2, R11, 0x4, R8 ;  /* 0x000000040b027825 */ /* 0x006fcc00078e0208 */
[----:B------:R-:W2:Y:S01]  /*0190*/  LDG.E.CONSTANT R3, desc[UR8][R2.64] ;  /* 0x0000000802037981 */ /* 0x000ea2000c1e9900 */
[----:B------:R-:W-:Y:S01]  /*01a0*/  IMAD.WIDE R4, R11, 0x4, R22 ;  /* 0x000000040b047825 */ /* 0x000fe200078e0216 */
[----:B0-----:R-:W-:-:S04]  /*01b0*/  IADD3 R11, PT, PT, R6, R11, RZ ;  /* 0x0000000b060b7210 */ /* 0x001fc80007ffe0ff */
[----:B------:R-:W-:Y:S01]  /*01c0*/  ISETP.GE.AND P0, PT, R11, R7, PT ;  /* 0x000000070b00720c */ /* 0x000fe20003f06270 */
[----:B--2---:R2:W-:-:S12]  /*01d0*/  STG.E desc[UR8][R4.64], R3 ;  /* 0x0000000304007986 */ /* 0x0045d8000c101908 */
[----:B------:R-:W-:Y:S05]  /*01e0*/  @!P0 BRA `(.L_x_3) ;  /* 0xfffffffc00e48947 */ /* 0x000fea000383ffff */
[----:B------:R-:W-:Y:S05]  /*01f0*/  BSYNC.RECONVERGENT B1 ;  /* 0x0000000000017941 */ /* 0x000fea0003800200 */
.L_x_2:
[----:B------:R-:W0:Y:S01]  /*0200*/  LDC.64 R8, c[0x0][0x390] ;  /* 0x0000e400ff087b82 */ /* 0x000e220000000a00 */
[----:B------:R-:W-:-:S07]  /*0210*/  IMAD.MOV.U32 R11, RZ, RZ, R10 ;  /* 0x000000ffff0b7224 */ /* 0x000fce00078e000a */
.L_x_4:
[----:B012---:R-:W-:-:S06]  /*0220*/  IMAD.WIDE R2, R11, 0x4, R8 ;  /* 0x000000040b027825 */ /* 0x007fcc00078e0208 */
[----:B------:R-:W2:Y:S01]  /*0230*/  LDG.E.CONSTANT R3, desc[UR8][R2.64] ;  /* 0x0000000802037981 */ /* 0x000ea2000c1e9900 */
[----:B------:R-:W-:Y:S01]  /*0240*/  IMAD.WIDE R4, R11, 0x4, R20 ;  /* 0x000000040b047825 */ /* 0x000fe200078e0214 */
[----:B------:R-:W-:-:S04]  /*0250*/  IADD3 R11, PT, PT, R6, R11, RZ ;  /* 0x0000000b060b7210 */ /* 0x000fc80007ffe0ff */
[----:B------:R-:W-:Y:S01]  /*0260*/  ISETP.GE.AND P0, PT, R11, R7, PT ;  /* 0x000000070b00720c */ /* 0x000fe20003f06270 */
[----:B--2---:R1:W-:-:S12]  /*0270*/  STG.E desc[UR8][R4.64+0x4], R3 ;  /* 0x0000040304007986 */ /* 0x0043d8000c101908 */
[----:B------:R-:W-:Y:S05]  /*0280*/  @!P0 BRA `(.L_x_4) ;  /* 0xfffffffc00e48947 */ /* 0x000fea000383ffff */
.L_x_1:
[----:B------:R-:W-:Y:S05]  /*0290*/  BSYNC.RECONVERGENT B0 ;  /* 0x0000000000007941 */ /* 0x000fea0003800200 */
.L_x_0:
[----:B------:R-:W-:Y:S01]  /*02a0*/  BAR.SYNC.DEFER_BLOCKING 0x0 ;  /* 0x0000000000007b1d */ /* 0x000fe20000010000 */
[----:B------:R-:W-:-:S05]  /*02b0*/  ISETP.NE.AND P0, PT, R10, RZ, PT ;  /* 0x000000ff0a00720c */ /* 0x000fca0003f05270 */
[----:B------:R-:W-:Y:S08]  /*02c0*/  BSSY.RECONVERGENT B0, `(.L_x_5) ;  /* 0x000012c000007945 */ /* 0x000ff00003800200 */
[----:B------:R-:W-:Y:S05]  /*02d0*/  @P0 BRA `(.L_x_6) ;  /* 0x0000001000a80947 */ /* 0x000fea0003800000 */
[C---:B------:R-:W-:Y:S01]  /*02e0*/  ISETP.GE.U32.AND P0, PT, R7.reuse, 0x2, PT ;  /* 0x000000020700780c */ /* 0x040fe20003f06070 */
[----:B-1----:R-:W-:-:S12]  /*02f0*/  IMAD.WIDE R2, R7, 0x4, R20 ;  /* 0x0000000407027825 */ /* 0x002fd800078e0214 */
[----:B------:R-:W-:Y:S05]  /*0300*/  @!P0 BRA `(.L_x_7) ;  /* 0x00000010008c8947 */ /* 0x000fea0003800000 */
[C---:B------:R-:W-:Y:S01]  /*0310*/  IADD3 R4, PT, PT, R7.reuse, -0x2, RZ ;  /* 0xfffffffe07047810 */ /* 0x040fe20007ffe0ff */
[----:B------:R-:W-:Y:S01]  /*0320*/  VIADD R5, R7, 0xffffffff ;  /* 0xffffffff07057836 */ /* 0x000fe20000000000 */
[----:B------:R-:W-:Y:S02]  /*0330*/  MOV R9, 0x1 ;  /* 0x0000000100097802 */ /* 0x000fe40000000f00 */
[----:B------:R-:W-:Y:S02]  /*0340*/  ISETP.GE.U32.AND P0, PT, R4, 0x7, PT ;  /* 0x000000070400780c */ /* 0x000fe40003f06070 */
[----:B------:R-:W-:Y:S02]  /*0350*/  I2FP.F32.S32 R4, R5 ;  /* 0x0000000500047245 */ /* 0x000fe40000201400 */
[----:B------:R-:W-:-:S09]  /*0360*/  LOP3.LUT R28, R5, 0x7, RZ, 0xc0, !PT ;  /* 0x00000007051c7812 */ /* 0x000fd200078ec0ff */
[----:B------:R-:W-:Y:S05]  /*0370*/  @!P0 BRA `(.L_x_8) ;  /* 0x0000000800448947 */ /* 0x000fea0003800000 */
[----:B------:R-:W-:Y:S01]  /*0380*/  HFMA2 R11, -RZ, RZ, 0, 5.9604644775390625e-08 ;  /* 0x00000001ff0b7431 */ /* 0x000fe200000001ff */
[----:B------:R-:W-:-:S07]  /*0390*/  LOP3.LUT R6, R5, 0xfffffff8, RZ, 0xc0, !PT ;  /* 0xfffffff805067812 */ /* 0x000fce00078ec0ff */
.L_x_9:
[----:B--2---:R-:W-:Y:S02]  /*03a0*/  IMAD.MOV.U32 R9, RZ, RZ, 0x1 ;  /* 0x00000001ff097424 */ /* 0x004fe400078e00ff */
[----:B------:R-:W-:-:S04]  /*03b0*/  IMAD.WIDE.U32 R12, R11, 0x4, R22 ;  /* 0x000000040b0c7825 */ /* 0x000fc800078e0016 */
[----:B------:R-:W-:Y:S01]  /*03c0*/  IMAD R8, R0, 0x1984a2d, R9 ;  /* 0x01984a2d00087824 */ /* 0x000fe200078e0209 */
[----:B------:R-:W2:Y:S04]  /*03d0*/  LDG.E R25, desc[UR8][R12.64] ;  /* 0x000000080c197981 */ /* 0x000ea8000c1e1900 */
[----:B------:R-:W-:-:S04]  /*03e0*/  LOP3.LUT R8, R8, 0x7fffffff, RZ, 0xc0, !PT ;  /* 0x7fffffff08087812 */ /* 0x000fc800078ec0ff */
[----:B------:R-:W-:-:S05]  /*03f0*/  I2FP.F32.U32 R8, R8 ;  /* 0x0000000800087245 */ /* 0x000fca0000201000 */
[----:B------:R-:W-:-:S04]  /*0400*/  FMUL R9, R8, 4.6566128730773925781e-10 ;  /* 0x3000000008097820 */ /* 0x000fc80000400000 */
[----:B------:R-:W-:-:S04]  /*0410*/  FMUL R18, R4, R9 ;  /* 0x0000000904127220 */ /* 0x000fc80000400000 */
[----:B------:R-:W0:Y:S02]  /*0420*/  F2I.TRUNC.NTZ R15, R18 ;  /* 0x00000012000f7305 */ /* 0x000e24000020f100 */
[----:B0-----:R-:W-:-:S05]  /*0430*/  IMAD.WIDE R16, R15, 0x4, R22 ;  /* 0x000000040f107825 */ /* 0x001fca00078e0216 */
[----:B------:R-:W3:Y:S01]  /*0440*/  LDG.E R19, desc[UR8][R16.64+0x4] ;  /* 0x0000040810137981 */ /* 0x000ee2000c1e1900 */
[----:B------:R-:W-:-:S04]  /*0450*/  IMAD.WIDE R14, R15, 0x4, R20 ;  /* 0x000000040f0e7825 */ /* 0x000fc800078e0214 */
[----:B------:R-:W-:Y:S01]  /*0460*/  IMAD.WIDE.U32 R8, R11, 0x4, R20 ;  /* 0x000000040b087825 */ /* 0x000fe200078e0014 */
[----:B------:R-:W-:-:S05]  /*0470*/  MOV R33, 0x84ee0be9 ;  /* 0x84ee0be900217802 */ /* 0x000fca0000000f00 */
[----:B------:R-:W-:-:S05]  /*0480*/  IMAD R18, R0, R33, 0x1984a2e ;  /* 0x01984a2e00127424 */ /* 0x000fca00078e0221 */
[----:B------:R-:W-:-:S04]  /*0490*/  LOP3.LUT R18, R18, 0x7fffffff, RZ, 0xc0, !PT ;  /* 0x7fffffff12127812 */ /* 0x000fc800078ec0ff */
[----:B------:R-:W-:-:S05]  /*04a0*/  I2FP.F32.U32 R18, R18 ;  /* 0x0000001200127245 */ /* 0x000fca0000201000 */
[----:B------:R-:W-:Y:S01]  /*04b0*/  FMUL R33, R18, 4.6566128730773925781e-10 ;  /* 0x3000000012217820 */ /* 0x000fe20000400000 */
[----:B---3--:R0:W-:Y:S04]  /*04c0*/  STG.E desc[UR8][R12.64], R19 ;  /* 0x000000130c007986 */ /* 0x0081e8000c101908 */
[----:B--2---:R1:W-:Y:S04]  /*04d0*/  STG.E desc[UR8][R16.64+0x4], R25 ;  /* 0x0000041910007986 */ /* 0x0043e8000c101908 */
[----:B------:R-:W2:Y:S04]  /*04e0*/  LDG.E R31, desc[UR8][R14.64+0x8] ;  /* 0x000008080e1f7981 */ /* 0x000ea8000c1e1900 */
[----:B------:R-:W3:Y:S01]  /*04f0*/  LDG.E R29, desc[UR8][R8.64+0x4] ;  /* 0x00000408081d7981 */ /* 0x000ee2000c1e1900 */
[----:B------:R-:W-:-:S06]  /*0500*/  FMUL R33, R4, R33 ;  /* 0x0000002104217220 */ /* 0x000fcc0000400000 */
[----:B------:R-:W0:Y:S02]  /*0510*/  F2I.TRUNC.NTZ R33, R33 ;  /* 0x0000002100217305 */ /* 0x000e24000020f100 */
[C---:B0-----:R-:W-:Y:S01]  /*0520*/  IMAD.WIDE R18, R33.reuse, 0x4, R22 ;  /* 0x0000000421127825 */ /* 0x041fe200078e0216 */
[----:B--2---:R-:W-:Y:S04]  /*0530*/  STG.E desc[UR8][R8.64+0x4], R31 ;  /* 0x0000041f08007986 */ /* 0x004fe8000c101908 */
[----:B---3--:R0:W-:Y:S04]  /*0540*/  STG.E desc[UR8][R14.64+0x8], R29 ;  /* 0x0000081d0e007986 */ /* 0x0081e8000c101908 */
[----:B-1----:R-:W2:Y:S04]  /*0550*/  LDG.E R25, desc[UR8][R18.64+0x4] ;  /* 0x0000040812197981 */ /* 0x002ea8000c1e1900 */
[----:B------:R-:W3:Y:S01]  /*0560*/  LDG.E R35, desc[UR8][R12.64+0x4] ;  /* 0x000004080c237981 */ /* 0x000ee2000c1e1900 */
[----:B------:R-:W-:Y:S01]  /*0570*/  IMAD.WIDE R16, R33, 0x4, R20 ;  /* 0x0000000421107825 */ /* 0x000fe200078e0214 */
[----:B------:R-:W-:-:S05]  /*0580*/  MOV R33, 0x28a171f5 ;  /* 0x28a171f500217802 */ /* 0x000fca0000000f00 */
[----:B------:R-:W-:-:S05]  /*0590*/  IMAD R24, R0, R33, -0x7979a9e9 ;  /* 0x8686561700187424 */ /* 0x000fca00078e0221 */
[----:B------:R-:W-:-:S04]  /*05a0*/  LOP3.LUT R24, R24, 0x7fffffff, RZ, 0xc0, !PT ;  /* 0x7fffffff18187812 */ /* 0x000fc800078ec0ff */
[----:B------:R-:W-:-:S05]  /*05b0*/  I2FP.F32.U32 R24, R24 ;  /* 0x0000001800187245 */ /* 0x000fca0000201000 */
[----:B0-----:R-:W-:Y:S01]  /*05c0*/  FMUL R15, R24, 4.6566128730773925781e-10 ;  /* 0x30000000180f7820 */ /* 0x001fe20000400000 */
[----:B--2---:R0:W-:Y:S04]  /*05d0*/  STG.E desc[UR8][R12.64+0x4], R25 ;  /* 0x000004190c007986 */ /* 0x0041e8000c101908 */
[----:B---3--:R1:W-:Y:S04]  /*05e0*/  STG.E desc[UR8][R18.64+0x4], R35 ;  /* 0x0000042312007986 */ /* 0x0083e8000c101908 */
        /* <DEDUP_REMOVED lines=9> */
[----:B------:R-:W-:-:S04]  /*0680*/  IMAD.WIDE R14, R29, 0x4, R20 ;  /* 0x000000041d0e7825 */ /* 0x000fc800078e0214 */
[----:B------:R-:W-:-:S04]  /*0690*/  IMAD.MOV.U32 R29, RZ, RZ, 0x6dc9da11 ;  /* 0x6dc9da11ff1d7424 */ /* 0x000fc800078e00ff */
[----:B------:R-:W-:-:S05]  /*06a0*/  IMAD R18, R0, R29, -0x50d837f4 ;  /* 0xaf27c80c00127424 */ /* 0x000fca00078e021d */
[----:B------:R-:W-:-:S04]  /*06b0*/  LOP3.LUT R18, R18, 0x7fffffff, RZ, 0xc0, !PT ;  /* 0x7fffffff12127812 */ /* 0x000fc800078ec0ff */
[----:B------:R-:W-:Y:S01]  /*06c0*/  I2FP.F32.U32 R18, R18 ;  /* 0x0000001200127245 */ /* 0x000fe20000201000 */
[----:B--2---:R1:W-:Y:S04]  /*06d0*/  STG.E desc[UR8][R12.64+0x8], R19 ;  /* 0x000008130c007986 */ /* 0x0043e8000c101908 */
[----:B---3--:R2:W-:Y:S04]  /*06e0*/  STG.E desc[UR8][R24.64+0x4], R31 ;  /* 0x0000041f18007986 */ /* 0x0085e8000c101908 */
[----:B------:R-:W3:Y:S04]  /*06f0*/  LDG.E R35, desc[UR8][R14.64+0x8] ;  /* 0x000008080e237981 */ /* 0x000ee8000c1e1900 */
[----:B------:R-:W4:Y:S01]  /*0700*/  LDG.E R33, desc[UR8][R8.64+0xc] ;  /* 0x00000c0808217981 */ /* 0x000f22000c1e1900 */
[----:B0-----:R-:W-:-:S04]  /*0710*/  FMUL R17, R18, 4.6566128730773925781e-10 ;  /* 0x3000000012117820 */ /* 0x001fc80000400000 */
[----:B------:R-:W-:-:S06]  /*0720*/  FMUL R29, R4, R17 ;  /* 0x00000011041d7220 */ /* 0x000fcc0000400000 */
[----:B------:R-:W1:Y:S02]  /*0730*/  F2I.TRUNC.NTZ R29, R29 ;  /* 0x0000001d001d7305 */ /* 0x000e64000020f100 */
[C---:B-1----:R-:W-:Y:S01]  /*0740*/  IMAD.WIDE R18, R29.reuse, 0x4, R22 ;  /* 0x000000041d127825 */ /* 0x042fe200078e0216 */
[----:B---3--:R-:W-:Y:S04]  /*0750*/  STG.E desc[UR8][R8.64+0xc], R35 ;  /* 0x00000c2308007986 */ /* 0x008fe8000c101908 */
[----:B----4-:R0:W-:Y:S04]  /*0760*/  STG.E desc[UR8][R14.64+0x8], R33 ;  /* 0x000008210e007986 */ /* 0x0101e8000c101908 */
[----:B--2---:R-:W2:Y:S04]  /*0770*/  LDG.E R25, desc[UR8][R18.64+0x4] ;  /* 0x0000040812197981 */ /* 0x004ea8000c1e1900 */
[----:B------:R-:W3:Y:S01]  /*0780*/  LDG.E R31, desc[UR8][R12.64+0xc] ;  /* 0x00000c080c1f7981 */ /* 0x000ee2000c1e1900 */
[----:B------:R-:W-:Y:S01]  /*0790*/  IMAD.WIDE R16, R29, 0x4, R20 ;  /* 0x000000041d107825 */ /* 0x000fe200078e0214 */
[----:B------:R-:W-:-:S05]  /*07a0*/  MOV R29, 0x309c3efd ;  /* 0x309c3efd001d7802 */ /* 0x000fca0000000f00 */
[----:B------:R-:W-:-:S05]  /*07b0*/  IMAD R24, R0, R29, 0x1cf1a21d ;  /* 0x1cf1a21d00187424 */ /* 0x000fca00078e021d */
        /* <DEDUP_REMOVED lines=32> */
[----:B------:R-:W-:-:S04]  /*09c0*/  IMAD.MOV.U32 R29, RZ, RZ, -0x7dfccbb ;  /* 0xf8203345ff1d7424 */ /* 0x000fc800078e00ff */
[----:B------:R-:W-:-:S05]  /*09d0*/  IMAD R24, R0, R29, 0x66721593 ;  /* 0x6672159300187424 */ /* 0x000fca00078e021d */
        /* <DEDUP_REMOVED lines=18> */
[----:B0-----:R-:W-:-:S05]  /*0b00*/  I2FP.F32.U32 R16, R0 ;  /* 0x0000000000107245 */ /* 0x001fca0000201000 */
[----:B------:R-:W-:Y:S01]  /*0b10*/  FMUL R17, R16, 4.6566128730773925781e-10 ;  /* 0x3000000010117820 */ /* 0x000fe20000400000 */
[----:B--2---:R0:W-:Y:S04]  /*0b20*/  STG.E desc[UR8][R12.64+0x18], R31 ;  /* 0x0000181f0c007986 */ /* 0x0041e8000c101908 */
[----:B---3--:R1:W-:Y:S04]  /*0b30*/  STG.E desc[UR8][R24.64+0x4], R19 ;  /* 0x0000041318007986 */ /* 0x0083e8000c101908 */
[----:B------:R-:W2:Y:S04]  /*0b40*/  LDG.E R35, desc[UR8][R14.64+0x8] ;  /* 0x000008080e237981 */ /* 0x000ea8000c1e1900 */
[----:B------:R-:W3:Y:S01]  /*0b50*/  LDG.E R33, desc[UR8][R8.64+0x1c] ;  /* 0x00001c0808217981 */ /* 0x000ee2000c1e1900 */
[----:B------:R-:W-:-:S06]  /*0b60*/  FMUL R29, R4, R17 ;  /* 0x00000011041d7220 */ /* 0x000fcc0000400000 */
[----:B------:R-:W4:Y:S02]  /*0b70*/  F2I.TRUNC.NTZ R29, R29 ;  /* 0x0000001d001d7305 */ /* 0x000f24000020f100 */
[C---:B----4-:R-:W-:Y:S01]  /*0b80*/  IMAD.WIDE R16, R29.reuse, 0x4, R22 ;  /* 0x000000041d107825 */ /* 0x050fe200078e0216 */
[----:B--2---:R2:W-:Y:S04]  /*0b90*/  STG.E desc[UR8][R8.64+0x1c], R35 ;  /* 0x00001c2308007986 */ /* 0x0045e8000c101908 */
[----:B---3--:R2:W-:Y:S04]  /*0ba0*/  STG.E desc[UR8][R14.64+0x8], R33 ;  /* 0x000008210e007986 */ /* 0x0085e8000c101908 */
[----:B0-----:R-:W3:Y:S04]  /*0bb0*/  LDG.E R31, desc[UR8][R16.64+0x4] ;  /* 0x00000408101f7981 */ /* 0x001ee8000c1e1900 */
[----:B-1----:R-:W4:Y:S01]  /*0bc0*/  LDG.E R25, desc[UR8][R12.64+0x1c] ;  /* 0x00001c080c197981 */ /* 0x002f22000c1e1900 */
[----:B------:R-:W-:-:S03]  /*0bd0*/  IMAD.WIDE R18, R29, 0x4, R20 ;  /* 0x000000041d127825 */ /* 0x000fc600078e0214 */
[----:B---3--:R2:W-:Y:S04]  /*0be0*/  STG.E desc[UR8][R12.64+0x1c], R31 ;  /* 0x00001c1f0c007986 */ /* 0x0085e8000c101908 */
[----:B----4-:R2:W-:Y:S04]  /*0bf0*/  STG.E desc[UR8][R16.64+0x4], R25 ;  /* 0x0000041910007986 */ /* 0x0105e8000c101908 */
[----:B------:R-:W3:Y:S04]  /*0c00*/  LDG.E R39, desc[UR8][R18.64+0x8] ;  /* 0x0000080812277981 */ /* 0x000ee8000c1e1900 */
[----:B------:R-:W4:Y:S01]  /*0c10*/  LDG.E R37, desc[UR8][R8.64+0x20] ;  /* 0x0000200808257981 */ /* 0x000f22000c1e1900 */
[----:B------:R-:W-:-:S04]  /*0c20*/  IADD3 R29, PT, PT, R11, 0x7, RZ ;  /* 0x000000070b1d7810 */ /* 0x000fc80007ffe0ff */
[----:B------:R-:W-:Y:S01]  /*0c30*/  ISETP.NE.AND P0, PT, R29, R6, PT ;  /* 0x000000061d00720c */ /* 0x000fe20003f05270 */
[----:B------:R-:W-:Y:S01]  /*0c40*/  VIADD R11, R11, 0x8 ;  /* 0x000000080b0b7836 */ /* 0x000fe20000000000 */
[----:B---3--:R2:W-:Y:S04]  /*0c50*/  STG.E desc[UR8][R8.64+0x20], R39 ;  /* 0x0000202708007986 */ /* 0x0085e8000c101908 */
[----:B----4-:R2:W-:Y:S07]  /*0c60*/  STG.E desc[UR8][R18.64+0x8], R37 ;  /* 0x0000082512007986 */ /* 0x0105ee000c101908 */
[----:B------:R-:W-:Y:S05]  /*0c70*/  @P0 BRA `(.L_x_9) ;  /* 0xfffffff400c80947 */ /* 0x000fea000383ffff */
[----:B--2---:R-:W-:-:S07]  /*0c80*/  MOV R9, R11 ;  /* 0x0000000b00097202 */ /* 0x004fce0000000f00 */
.L_x_8:
[----:B------:R-:W-:-:S13]  /*0c90*/  ISETP.NE.AND P0, PT, R28, RZ, PT ;  /* 0x000000ff1c00720c */ /* 0x000fda0003f05270 */
[----:B------:R-:W-:Y:S05]  /*0ca0*/  @!P0 BRA `(.L_x_7) ;  /* 0x0000000800248947 */ /* 0x000fea0003800000 */
[----:B------:R-:W-:Y:S02]  /*0cb0*/  ISETP.GE.U32.AND P0, PT, R28, 0x4, PT ;  /* 0x000000041c00780c */ /* 0x000fe40003f06070 */
[----:B------:R-:W-:-:S04]  /*0cc0*/  LOP3.LUT R8, R5, 0x3, RZ, 0xc0, !PT ;  /* 0x0000000305087812 */ /* 0x000fc800078ec0ff */
[----:B------:R-:W-:-:S07]  /*0cd0*/  ISETP.NE.AND P1, PT, R8, RZ, PT ;  /* 0x000000ff0800720c */ /* 0x000fce0003f25270 */
[----:B------:R-:W-:Y:S06]  /*0ce0*/  @!P0 BRA `(.L_x_10) ;  /* 0x00000004001c8947 */ /* 0x000fec0003800000 */
[----:B------:R-:W-:Y:S02]  /*0cf0*/  HFMA2 R11, -RZ, RZ, 2.4318695068359375e-05, 12.3515625 ;  /* 0x01984a2dff0b7431 */ /* 0x000fe400000001ff */
[----:B------:R-:W-:-:S05]  /*0d00*/  IMAD.WIDE.U32 R12, R9, 0x4, R22 ;  /* 0x00000004090c7825 */ /* 0x000fca00078e0016 */
[----:B------:R-:W2:Y:S01]  /*0d10*/  LDG.E R29, desc[UR8][R12.64] ;  /* 0x000000080c1d7981 */ /* 0x000ea2000c1e1900 */
[----:B------:R-:W-:-:S05]  /*0d20*/  IMAD R6, R0, R11, 0x1 ;  /* 0x0000000100067424 */ /* 0x000fca00078e020b */
[----:B------:R-:W-:-:S04]  /*0d30*/  LOP3.LUT R6, R6, 0x7fffffff, RZ, 0xc0, !PT ;  /* 0x7fffffff06067812 */ /* 0x000fc800078ec0ff */
[----:B------:R-:W-:-:S05]  /*0d40*/  I2FP.F32.U32 R6, R6 ;  /* 0x0000000600067245 */ /* 0x000fca0000201000 */
[----:B------:R-:W-:-:S04]  /*0d50*/  FMUL R11, R6, 4.6566128730773925781e-10 ;  /* 0x30000000060b7820 */ /* 0x000fc80000400000 */
[----:B------:R-:W-:-:S06]  /*0d60*/  FMUL R11, R4, R11 ;  /* 0x0000000b040b7220 */ /* 0x000fcc0000400000 */
[----:B------:R-:W0:Y:S02]  /*0d70*/  F2I.TRUNC.NTZ R11, R11 ;  /* 0x0000000b000b7305 */ /* 0x000e24000020f100 */
[----:B0-----:R-:W-:-:S05]  /*0d80*/  IMAD.WIDE R18, R11, 0x4, R22 ;  /* 0x000000040b127825 */ /* 0x001fca00078e0216 */
[----:B------:R-:W3:Y:S01]  /*0d90*/  LDG.E R25, desc[UR8][R18.64+0x4] ;  /* 0x0000040812197981 */ /* 0x000ee2000c1e1900 */
[----:B------:R-:W-:-:S04]  /*0da0*/  IMAD.WIDE R16, R11, 0x4, R20 ;  /* 0x000000040b107825 */ /* 0x000fc800078e0214 */
[----:B------:R-:W-:-:S04]  /*0db0*/  IMAD.WIDE.U32 R14, R9, 0x4, R20 ;  /* 0x00000004090e7825 */ /* 0x000fc800078e0014 */
[----:B------:R-:W-:-:S04]  /*0dc0*/  IMAD.MOV.U32 R11, RZ, RZ, -0x7b11f417 ;  /* 0x84ee0be9ff0b7424 */ /* 0x000fc800078e00ff */
[----:B------:R-:W-:-:S05]  /*0dd0*/  IMAD R6, R0, R11, 0x1984a2e ;  /* 0x01984a2e00067424 */ /* 0x000fca00078e020b */
[----:B------:R-:W-:-:S04]  /*0de0*/  LOP3.LUT R6, R6, 0x7fffffff, RZ, 0xc0, !PT ;  /* 0x7fffffff06067812 */ /* 0x000fc800078ec0ff */
[----:B------:R-:W-:Y:S01]  /*0df0*/  I2FP.F32.U32 R6, R6 ;  /* 0x0000000600067245 */ /* 0x000fe20000201000 */
[----:B---3--:R0:W-:Y:S04]  /*0e00*/  STG.E desc[UR8][R12.64], R25 ;  /* 0x000000190c007986 */ /* 0x0081e8000c101908 */
[----:B--2---:R1:W-:Y:S04]  /*0e10*/  STG.E desc[UR8][R18.64+0x4], R29 ;  /* 0x0000041d12007986 */ /* 0x0043e8000c101908 */
[----:B------:R-:W2:Y:S04]  /*0e20*/  LDG.E R33, desc[UR8][R16.64+0x8] ;  /* 0x0000080810217981 */ /* 0x000ea8000c1e1900 */
[----:B------:R-:W3:Y:S01]  /*0e30*/  LDG.E R31, desc[UR8][R14.64+0x4] ;  /* 0x000004080e1f7981 */ /* 0x000ee2000c1e1900 */
[----:B------:R-:W-:-:S04]  /*0e40*/  FMUL R11, R6, 4.6566128730773925781e-10 ;  /* 0x30000000060b7820 */ /* 0x000fc80000400000 */
[----:B------:R-:W-:-:S06]  /*0e50*/  FMUL R11, R4, R11 ;  /* 0x0000000b040b7220 */ /* 0x000fcc0000400000 */
[----:B------:R-:W0:Y:S02]  /*0e60*/  F2I.TRUNC.NTZ R11, R11 ;  /* 0x0000000b000b7305 */ /* 0x000e24000020f100 */
[C---:B0-----:R-:W-:Y:S01]  /*0e70*/  IMAD.WIDE R24, R11.reuse, 0x4, R22 ;  /* 0x000000040b187825 */ /* 0x041fe200078e0216 */
[----:B--2---:R-:W-:Y:S04]  /*0e80*/  STG.E desc[UR8][R14.64+0x4], R33 ;  /* 0x000004210e007986 */ /* 0x004fe8000c101908 */
[----:B---3--:R0:W-:Y:S04]  /*0e90*/  STG.E desc[UR8][R16.64+0x8], R31 ;  /* 0x0000081f10007986 */ /* 0x0081e8000c101908 */
[----:B------:R-:W2:Y:S04]  /*0ea0*/  LDG.E R35, desc[UR8][R24.64+0x4] ;  /* 0x0000040818237981 */ /* 0x000ea8000c1e1900 */
[----:B-1----:R-:W3:Y:S01]  /*0eb0*/  LDG.E R29, desc[UR8][R12.64+0x4] ;  /* 0x000004080c1d7981 */ /* 0x002ee2000c1e1900 */
[----:B------:R-:W-:Y:S01]  /*0ec0*/  IMAD.WIDE R18, R11, 0x4, R20 ;  /* 0x000000040b127825 */ /* 0x000fe200078e0214 */
[----:B------:R-:W-:-:S05]  /*0ed0*/  MOV R11, 0x28a171f5 ;  /* 0x28a171f5000b7802 */ /* 0x000fca0000000f00 */
[----:B------:R-:W-:-:S05]  /*0ee0*/  IMAD R6, R0, R11, -0x7979a9e9 ;  /* 0x8686561700067424 */ /* 0x000fca00078e020b */
[----:B------:R-:W-:-:S04]  /*0ef0*/  LOP3.LUT R6, R6, 0x7fffffff, RZ, 0xc0, !PT ;  /* 0x7fffffff06067812 */ /* 0x000fc800078ec0ff */
[----:B------:R-:W-:-:S05]  /*0f00*/  I2FP.F32.U32 R6, R6 ;  /* 0x0000000600067245 */ /* 0x000fca0000201000 */
[----:B------:R-:W-:Y:S01]  /*0f10*/  FMUL R11, R6, 4.6566128730773925781e-10 ;  /* 0x30000000060b7820 */ /* 0x000fe20000400000 */
[----:B--2---:R-:W-:Y:S04]  /*0f20*/  STG.E desc[UR8][R12.64+0x4], R35 ;  /* 0x000004230c007986 */ /* 0x004fe8000c101908 */
        /* <DEDUP_REMOVED lines=8> */
[----:B------:R-:W2:Y:S04]  /*0fb0*/  LDG.E R31, desc[UR8][R16.64+0x4] ;  /* 0x00000408101f7981 */ /* 0x000ea8000c1e1900 */
[----:B-1----:R-:W3:Y:S01]  /*0fc0*/  LDG.E R29, desc[UR8][R12.64+0x8] ;  /* 0x000008080c1d7981 */ /* 0x002ee2000c1e1900 */
[----:B------:R-:W-:-:S04]  /*0fd0*/  IMAD.WIDE R24, R11, 0x4, R20 ;  /* 0x000000040b187825 */ /* 0x000fc800078e0214 */
[----:B------:R-:W-:-:S05]  /*0fe0*/  HFMA2 R11, -RZ, RZ, 5924, -194.125 ;  /* 0x6dc9da11ff0b7431 */ /* 0x000fca00000001ff */
[----:B------:R-:W-:-:S05]  /*0ff0*/  IMAD R0, R0, R11, -0x50d837f4 ;  /* 0xaf27c80c00007424 */ /* 0x000fca00078e020b */
[----:B------:R-:W-:-:S04]  /*1000*/  LOP3.LUT R0, R0, 0x7fffffff, RZ, 0xc0, !PT ;  /* 0x7fffffff00007812 */ /* 0x000fc800078ec0ff */
[----:B------:R-:W-:Y:S01]  /*1010*/  I2FP.F32.U32 R6, R0 ;  /* 0x0000000000067245 */ /* 0x000fe20000201000 */
[----:B--2---:R1:W-:Y:S04]  /*1020*/  STG.E desc[UR8][R12.64+0x8], R31 ;  /* 0x0000081f0c007986 */ /* 0x0043e8000c101908 */
[----:B---3--:R2:W-:Y:S04]  /*1030*/  STG.E desc[UR8][R16.64+0x4], R29 ;  /* 0x0000041d10007986 */ /* 0x0085e8000c101908 */
[----:B------:R-:W3:Y:S04]  /*1040*/  LDG.E R35, desc[UR8][R24.64+0x8] ;  /* 0x0000080818237981 */ /* 0x000ee8000c1e1900 */
[----:B------:R-:W4:Y:S01]  /*1050*/  LDG.E R33, desc[UR8][R14.64+0xc] ;  /* 0x00000c080e217981 */ /* 0x000f22000c1e1900 */
[----:B------:R-:W-:-:S04]  /*1060*/  FMUL R11, R6, 4.6566128730773925781e-10 ;  /* 0x30000000060b7820 */ /* 0x000fc80000400000 */
[----:B------:R-:W-:-:S06]  /*1070*/  FMUL R11, R4, R11 ;  /* 0x0000000b040b7220 */ /* 0x000fcc0000400000 */
[----:B------:R-:W0:Y:S02]  /*1080*/  F2I.TRUNC.NTZ R11, R11 ;  /* 0x0000000b000b7305 */ /* 0x000e24000020f100 */
[C---:B0-----:R-:W-:Y:S01]  /*1090*/  IMAD.WIDE R18, R11.reuse, 0x4, R22 ;  /* 0x000000040b127825 */ /* 0x041fe200078e0216 */
[----:B---3--:R0:W-:Y:S04]  /*10a0*/  STG.E desc[UR8][R14.64+0xc], R35 ;  /* 0x00000c230e007986 */ /* 0x0081e8000c101908 */
[----:B----4-:R0:W-:Y:S04]  /*10b0*/  STG.E desc[UR8][R24.64+0x8], R33 ;  /* 0x0000082118007986 */ /* 0x0101e8000c101908 */
[----:B-1----:R-:W3:Y:S04]  /*10c0*/  LDG.E R31, desc[UR8][R18.64+0x4] ;  /* 0x00000408121f7981 */ /* 0x002ee8000c1e1900 */
[----:B--2---:R-:W2:Y:S01]  /*10d0*/  LDG.E R29, desc[UR8][R12.64+0xc] ;  /* 0x00000c080c1d7981 */ /* 0x004ea2000c1e1900 */
[----:B------:R-:W-:-:S03]  /*10e0*/  IMAD.WIDE R16, R11, 0x4, R20 ;  /* 0x000000040b107825 */ /* 0x000fc600078e0214 */
[----:B---3--:R0:W-:Y:S04]  /*10f0*/  STG.E desc[UR8][R12.64+0xc], R31 ;  /* 0x00000c1f0c007986 */ /* 0x0081e8000c101908 */
[----:B--2---:R0:W-:Y:S04]  /*1100*/  STG.E desc[UR8][R18.64+0x4], R29 ;  /* 0x0000041d12007986 */ /* 0x0041e8000c101908 */
[----:B------:R-:W2:Y:S04]  /*1110*/  LDG.E R39, desc[UR8][R16.64+0x8] ;  /* 0x0000080810277981 */ /* 0x000ea8000c1e1900 */
[----:B------:R-:W3:Y:S01]  /*1120*/  LDG.E R37, desc[UR8][R14.64+0x10] ;  /* 0x000010080e257981 */ /* 0x000ee2000c1e1900 */
[----:B------:R-:W-:-:S03]  /*1130*/  VIADD R9, R9, 0x4 ;  /* 0x0000000409097836 */ /* 0x000fc60000000000 */
[----:B--2---:R0:W-:Y:S04]  /*1140*/  STG.E desc[UR8][R14.64+0x10], R39 ;  /* 0x000010270e007986 */ /* 0x0041e8000c101908 */
[----:B---3--:R0:W-:Y:S02]  /*1150*/  STG.E desc[UR8][R16.64+0x8], R37 ;  /* 0x0000082510007986 */ /* 0x0081e4000c101908 */
.L_x_10:
[----:B------:R-:W-:Y:S05]  /*1160*/  @!P1 BRA `(.L_x_7) ;  /* 0x0000000000f49947 */ /* 0x000fea0003800000 */
[----:B------:R-:W-:Y:S02]  /*1170*/  ISETP.NE.AND P0, PT, R8, 0x1, PT ;  /* 0x000000010800780c */ /* 0x000fe40003f05270 */
[----:B------:R-:W-:-:S04]  /*1180*/  LOP3.LUT R5, R5, 0x1, RZ, 0xc0, !PT ;  /* 0x0000000105057812 */ /* 0x000fc800078ec0ff */
[----:B------:R-:W-:-:S07]  /*1190*/  ISETP.NE.U32.AND P1, PT, R5, 0x1, PT ;  /* 0x000000010500780c */ /* 0x000fce0003f25070 */
[----:B------:R-:W-:Y:S06]  /*11a0*/  @!P0 BRA `(.L_x_11) ;  /* 0x0000000000948947 */ /* 0x000fec0003800000 */
[----:B------:R-:W-:Y:S01]  /*11b0*/  MOV R5, 0x1984a2d ;  /* 0x01984a2d00057802 */ /* 0x000fe20000000f00 */
[----:B0-----:R-:W-:-:S04]  /*11c0*/  IMAD.WIDE.U32 R14, R9, 0x4, R22 ;  /* 0x00000004090e7825 */ /* 0x001fc800078e0016 */
[----:B------:R-:W-:-:S05]  /*11d0*/  IMAD R5, R0, R5, 0x1 ;  /* 0x0000000100057424 */ /* 0x000fca00078e0205 */
[----:B------:R-:W-:-:S04]  /*11e0*/  LOP3.LUT R5, R5, 0x7fffffff, RZ, 0xc0, !PT ;  /* 0x7fffffff05057812 */ /* 0x000fc800078ec0ff */
[----:B------:R-:W-:-:S05]  /*11f0*/  I2FP.F32.U32 R5, R5 ;  /* 0x0000000500057245 */ /* 0x000fca0000201000 */
[----:B------:R-:W-:-:S04]  /*1200*/  FMUL R5, R5, 4.6566128730773925781e-10 ;  /* 0x3000000005057820 */ /* 0x000fc80000400000 */
[----:B------:R-:W-:Y:S02]  /*1210*/  FMUL R6, R4, R5 ;  /* 0x0000000504067220 */ /* 0x000fe40000400000 */
[----:B------:R-:W2:Y:S02]  /*1220*/  LDG.E R5, desc[UR8][R14.64] ;  /* 0x000000080e057981 */ /* 0x000ea4000c1e1900 */
[----:B------:R-:W0:Y:S02]  /*1230*/  F2I.TRUNC.NTZ R19, R6 ;  /* 0x0000000600137305 */ /* 0x000e24000020f100 */
[----:B0-----:R-:W-:-:S05]  /*1240*/  IMAD.WIDE R16, R19, 0x4, R22 ;  /* 0x0000000413107825 */ /* 0x001fca00078e0216 */
[----:B------:R-:W3:Y:S01]  /*1250*/  LDG.E R11, desc[UR8][R16.64+0x4] ;  /* 0x00000408100b7981 */ /* 0x000ee2000c1e1900 */
[----:B------:R-:W-:-:S04]  /*1260*/  IMAD.WIDE R18, R19, 0x4, R20 ;  /* 0x0000000413127825 */ /* 0x000fc800078e0214 */
[----:B------:R-:W-:-:S04]  /*1270*/  IMAD.WIDE.U32 R12, R9, 0x4, R20 ;  /* 0x00000004090c7825 */ /* 0x000fc800078e0014 */
[----:B------:R-:W-:-:S05]  /*1280*/  HFMA2 R25, -RZ, RZ, -7.522106170654296875e-05, 0.00024139881134033203125 ;  /* 0x84ee0be9ff197431 */ /* 0x000fca00000001ff */
        /* <DEDUP_REMOVED lines=8> */
[----:B------:R-:W-:-:S04]  /*1310*/  FMUL R6, R4, R25 ;  /* 0x0000001904067220 */ /* 0x000fc80000400000 */
        /* <DEDUP_REMOVED lines=11> */
[----:B------:R-:W-:-:S03]  /*13d0*/  VIADD R9, R9, 0x2 ;  /* 0x0000000209097836 */ /* 0x000fc60000000000 */
[----:B---3--:R2:W-:Y:S04]  /*13e0*/  STG.E desc[UR8][R12.64+0x8], R35 ;  /* 0x000008230c007986 */ /* 0x0085e8000c101908 */
[----:B----4-:R2:W-:Y:S02]  /*13f0*/  STG.E desc[UR8][R16.64+0x8], R33 ;  /* 0x0000082110007986 */ /* 0x0105e4000c101908 */
.L_x_11:
[----:B------:R-:W-:Y:S05]  /*1400*/  @P1 BRA `(.L_x_7) ;  /* 0x00000000004c1947 */ /* 0x000fea0003800000 */
[----:B--2---:R-:W-:-:S05]  /*1410*/  MOV R5, 0x1984a2d ;  /* 0x01984a2d00057802 */ /* 0x004fca0000000f00 */
[----:B------:R-:W-:-:S05]  /*1420*/  IMAD R0, R0, R5, 0x1 ;  /* 0x0000000100007424 */ /* 0x000fca00078e0205 */
[----:B------:R-:W-:-:S04]  /*1430*/  LOP3.LUT R0, R0, 0x7fffffff, RZ, 0xc0, !PT ;  /* 0x7fffffff00007812 */ /* 0x000fc800078ec0ff */
[----:B------:R-:W-:-:S05]  /*1440*/  I2FP.F32.U32 R0, R0 ;  /* 0x0000000000007245 */ /* 0x000fca0000201000 */
[----:B------:R-:W-:-:S04]  /*1450*/  FMUL R5, R0, 4.6566128730773925781e-10 ;  /* 0x3000000000057820 */ /* 0x000fc80000400000 */
[----:B------:R-:W-:Y:S01]  /*1460*/  FMUL R0, R4, R5 ;  /* 0x0000000504007220 */ /* 0x000fe20000400000 */
[----:B------:R-:W-:-:S03]  /*1470*/  IMAD.WIDE.U32 R4, R9, 0x4, R22 ;  /* 0x0000000409047825 */ /* 0x000fc600078e0016 */
[----:B0-----:R-:W0:Y:S02]  /*1480*/  F2I.TRUNC.NTZ R15, R0 ;  /* 0x00000000000f7305 */ /* 0x001e24000020f100 */
[----:B------:R-:W2:Y:S01]  /*1490*/  LDG.E R11, desc[UR8][R4.64] ;  /* 0x00000008040b7981 */ /* 0x000ea2000c1e1900 */
[----:B0-----:R-:W-:-:S05]  /*14a0*/  IMAD.WIDE R12, R15, 0x4, R22 ;  /* 0x000000040f0c7825 */ /* 0x001fca00078e0216 */
[----:B------:R-:W3:Y:S01]  /*14b0*/  LDG.E R17, desc[UR8][R12.64+0x4] ;  /* 0x000004080c117981 */ /* 0x000ee2000c1e1900 */
[----:B------:R-:W-:-:S04]  /*14c0*/  IMAD.WIDE R14, R15, 0x4, R20 ;  /* 0x000000040f0e7825 */ /* 0x000fc800078e0214 */
[----:B------:R-:W-:Y:S01]  /*14d0*/  IMAD.WIDE.U32 R8, R9, 0x4, R20 ;  /* 0x0000000409087825 */ /* 0x000fe200078e0014 */
[----:B---3--:R1:W-:Y:S04]  /*14e0*/  STG.E desc[UR8][R4.64], R17 ;  /* 0x0000001104007986 */ /* 0x0083e8000c101908 */
[----:B--2---:R1:W-:Y:S04]  /*14f0*/  STG.E desc[UR8][R12.64+0x4], R11 ;  /* 0x0000040b0c007986 */ /* 0x0043e8000c101908 */
[----:B------:R-:W2:Y:S04]  /*1500*/  LDG.E R25, desc[UR8][R14.64+0x8] ;  /* 0x000008080e197981 */ /* 0x000ea8000c1e1900 */
[----:B------:R-:W3:Y:S04]  /*1510*/  LDG.E R19, desc[UR8][R8.64+0x4] ;  /* 0x0000040808137981 */ /* 0x000ee8000c1e1900 */
[----:B--2---:R1:W-:Y:S04]  /*1520*/  STG.E desc[UR8][R8.64+0x4], R25 ;  /* 0x0000041908007986 */ /* 0x0043e8000c101908 */
[----:B---3--:R1:W-:Y:S02]  /*1530*/  STG.E desc[UR8][R14.64+0x8], R19 ;  /* 0x000008130e007986 */ /* 0x0083e4000c101908 */
.L_x_7:
[----:B-12---:R-:W2:Y:S04]  /*1540*/  LDG.E R5, desc[UR8][R22.64] ;  /* 0x0000000816057981 */ /* 0x006ea8000c1e1900 */
[----:B------:R-:W3:Y:S04]  /*1550*/  LDG.E R9, desc[UR8][R20.64+0x4] ;  /* 0x0000040814097981 */ /* 0x000ee8000c1e1900 */
[----:B--2---:R2:W-:Y:S04]  /*1560*/  STG.E desc[UR8][R20.64], R5 ;  /* 0x0000000514007986 */ /* 0x0045e8000c101908 */
[----:B---3--:R2:W-:Y:S02]  /*1570*/  STG.E desc[UR8][R2.64+0x4], R9 ;  /* 0x0000040902007986 */ /* 0x0085e4000c101908 */
.L_x_6:
[----:B------:R-:W-:Y:S05]  /*1580*/  BSYNC.RECONVERGENT B0 ;  /* 0x0000000000007941 */ /* 0x000fea0003800200 */
.L_x_5:
[----:B------:R-:W3:Y:S08]  /*1590*/  LDC R11, c[0x0][0x360] ;  /* 0x0000d800ff0b7b82 */ /* 0x000ef00000000800 */
[----:B------:R-:W-:Y:S01]  /*15a0*/  BAR.SYNC.DEFER_BLOCKING 0x0 ;  /* 0x0000000000007b1d */ /* 0x000fe20000010000 */
[----:B--2---:R-:W-:Y:S02]  /*15b0*/  IADD3 R9, P0, PT, R26, -0x1fc, RZ ;  /* 0xfffffe041a097810 */ /* 0x004fe40007f1e0ff */
[C---:B------:R-:W-:Y:S01]  /*15c0*/  IADD3 R8, PT, PT, R7.reuse, -0x2, RZ ;  /* 0xfffffffe07087810 */ /* 0x040fe20007ffe0ff */
[----:B------:R-:W-:Y:S01]  /*15d0*/  VIADD R7, R7, 0xffffff80 ;  /* 0xffffff8007077836 */ /* 0x000fe20000000000 */
[----:B------:R-:W-:-:S09]  /*15e0*/  IADD3.X R6, PT, PT, R27, -0x1, RZ, P0, !PT ;  /* 0xffffffff1b067810 */ /* 0x000fd200007fe4ff */
.L_x_84:
[----:B------:R-:W2:Y:S01]  /*15f0*/  LDCU UR4, c[0x0][0x380] ;  /* 0x00007000ff0477ac */ /* 0x000ea20008000800 */
[----:B------:R-:W-:Y:S01]  /*1600*/  BSSY.RECONVERGENT B0, `(.L_x_12) ;  /* 0x0000026000007945 */ /* 0x000fe20003800200 */
[----:B------:R-:W4:Y:S01]  /*1610*/  LDCU UR5, c[0x0][0x380] ;  /* 0x00007000ff0577ac */ /* 0x000f220008000800 */
[----:B--2---:R-:W-:-:S04]  /*1620*/  MOV R0, UR4 ;  /* 0x0000000400007c02 */ /* 0x004fc80008000f00 */
[----:B------:R-:W-:-:S13]  /*1630*/  ISETP.GE.AND P0, PT, R10, R0, PT ;  /* 0x000000000a00720c */ /* 0x000fda0003f06270 */
[----:B0---45:R-:W-:Y:S05]  /*1640*/  @P0 BRA `(.L_x_13) ;  /* 0x0000000000840947 */ /* 0x031fea0003800000 */
[----:B0-----:R-:W-:-:S07]  /*1650*/  MOV R17, R10 ;  /* 0x0000000a00117202 */ /* 0x001fce0000000f00 */
.L_x_17:
[----:B--2---:R-:W-:-:S04]  /*1660*/  IMAD.WIDE R24, R17, 0x4, R20 ;  /* 0x0000000411187825 */ /* 0x004fc800078e0214 */
[----:B------:R-:W-:Y:S01]  /*1670*/  IMAD.WIDE R18, R17, 0x4, R22 ;  /* 0x0000000411127825 */ /* 0x000fe200078e0216 */
[----:B------:R-:W2:Y:S04]  /*1680*/  LDG.E R12, desc[UR8][R24.64+0x4] ;  /* 0x00000408180c7981 */ /* 0x000ea8000c1e1900 */
[----:B------:R-:W2:Y:S04]  /*1690*/  LDG.E R31, desc[UR8][R24.64+0x8] ;  /* 0x00000808181f7981 */ /* 0x000ea8000c1e1900 */
[----:B------:R-:W4:Y:S04]  /*16a0*/  LDG.E R0, desc[UR8][R18.64] ;  /* 0x0000000812007981 */ /* 0x000f28000c1e1900 */
[----:B------:R-:W4:Y:S01]  /*16b0*/  LDG.E R29, desc[UR8][R18.64+0x4] ;  /* 0x00000408121d7981 */ /* 0x000f22000c1e1900 */
[----:B------:R-:W-:Y:S01]  /*16c0*/  BSSY.RECONVERGENT B1, `(.L_x_14) ;  /* 0x0000011000017945 */ /* 0x000fe20003800200 */
[----:B--2---:R-:W-:Y:S01]  /*16d0*/  FADD R12, R12, -R31 ;  /* 0x8000001f0c0c7221 */ /* 0x004fe20000000000 */
[----:B----4-:R-:W-:-:S03]  /*16e0*/  FADD R0, R0, -R29 ;  /* 0x8000001d00007221 */ /* 0x010fc60000000000 */
[----:B------:R-:W-:-:S04]  /*16f0*/  FMUL R29, R12, R12 ;  /* 0x0000000c0c1d7220 */ /* 0x000fc80000400000 */
[----:B------:R-:W-:-:S04]  /*1700*/  FFMA R14, R0, R0, R29 ;  /* 0x00000000000e7223 */ /* 0x000fc8000000001d */
[----:B------:R-:W-:Y:S01]  /*1710*/  VIADD R0, R14, 0xf3000000 ;  /* 0xf30000000e007836 */ /* 0x000fe20000000000 */
[----:B------:R0:W2:Y:S04]  /*1720*/  MUFU.RSQ R29, R14 ;  /* 0x0000000e001d7308 */ /* 0x0000a80000001400 */
[----:B------:R-:W-:-:S13]  /*1730*/  ISETP.GT.U32.AND P0, PT, R0, 0x727fffff, PT ;  /* 0x727fffff0000780c */ /* 0x000fda0003f04070 */
[----:B0-2---:R-:W-:Y:S05]  /*1740*/  @!P0 BRA `(.L_x_15) ;  /* 0x0000000000108947 */ /* 0x005fea0003800000 */
[----:B------:R-:W-:Y:S02]  /*1750*/  MOV R0, R14 ;  /* 0x0000000e00007202 */ /* 0x000fe40000000f00 */
[----:B------:R-:W-:-:S07]  /*1760*/  MOV R36, 0x1780 ;  /* 0x0000178000247802 */ /* 0x000fce0000000f00 */
[----:B-1-3--:R-:W-:Y:S05]  /*1770*/  CALL.REL.NOINC `($__internal_0_$__cuda_sm20_sqrt_rn_f32_slowpath) ;  /* 0x0000002400fc7944 */ /* 0x00afea0003c00000 */
[----:B------:R-:W-:Y:S05]  /*1780*/  BRA `(.L_x_16) ;  /* 0x0000000000107947 */ /* 0x000fea0003800000 */
.L_x_15:
[----:B------:R-:W-:Y:S01]  /*1790*/  FMUL.FTZ R41, R14, R29 ;  /* 0x0000001d0e297220 */ /* 0x000fe20000410000 */
[----:B------:R-:W-:-:S03]  /*17a0*/  FMUL.FTZ R12, R29, 0.5 ;  /* 0x3f0000001d0c7820 */ /* 0x000fc60000410000 */
[----:B------:R-:W-:-:S04]  /*17b0*/  FFMA R0, -R41, R41, R14 ;  /* 0x0000002929007223 */ /* 0x000fc8000000010e */
[----:B------:R-:W-:-:S07]  /*17c0*/  FFMA R41, R0, R12, R41 ;  /* 0x0000000c00297223 */ /* 0x000fce0000000029 */
.L_x_16:
[----:B------:R-:W-:Y:S05]  /*17d0*/  BSYNC.RECONVERGENT B1 ;  /* 0x0000000000017941 */ /* 0x000fea0003800200 */
.L_x_14:
[----:B------:R-:W0:Y:S01]  /*17e0*/  F2I.TRUNC.NTZ R41, R41 ;  /* 0x0000002900297305 */ /* 0x000e22000020f100 */
[----:B------:R-:W-:Y:S01]  /*17f0*/  IMAD.WIDE R18, R17, 0x4, R26 ;  /* 0x0000000411127825 */ /* 0x000fe200078e021a */
[----:B---3--:R-:W-:-:S03]  /*1800*/  IADD3 R17, PT, PT, R11, R17, RZ ;  /* 0x000000110b117210 */ /* 0x008fc60007ffe0ff */
[----:B------:R-:W-:-:S05]  /*1810*/  IMAD.U32 R0, RZ, RZ, UR5 ;  /* 0x00000005ff007e24 */ /* 0x000fca000f8e00ff */
[----:B------:R-:W-:Y:S02]  /*1820*/  ISETP.GE.AND P0, PT, R17, R0, PT ;  /* 0x000000001100720c */ /* 0x000fe40003f06270 */
[----:B0-----:R-:W-:-:S05]  /*1830*/  IADD3 R25, PT, PT, -R41, RZ, RZ ;  /* 0x000000ff29197210 */ /* 0x001fca0007ffe1ff */
[----:B------:R2:W-:Y:S06]  /*1840*/  STG.E desc[UR8][R18.64], R25 ;  /* 0x0000001912007986 */ /* 0x0005ec000c101908 */
[----:B------:R-:W-:Y:S05]  /*1850*/  @!P0 BRA `(.L_x_17) ;  /* 0xfffffffc00808947 */ /* 0x000fea000383ffff */
.L_x_13:
[----:B------:R-:W-:Y:S05]  /*1860*/  BSYNC.RECONVERGENT B0 ;  /* 0x0000000000007941 */ /* 0x000fea0003800200 */
.L_x_12:
[----:B------:R-:W-:Y:S01]  /*1870*/  BAR.SYNC.DEFER_BLOCKING 0x0 ;  /* 0x0000000000007b1d */ /* 0x000fe20000010000 */
[----:B------:R-:W-:Y:S01]  /*1880*/  ISETP.GE.AND P0, PT, R0, 0x3, PT ;  /* 0x000000030000780c */ /* 0x000fe20003f06270 */
[----:B0-----:R-:W-:Y:S02]  /*1890*/  HFMA2 R12, -RZ, RZ, 0, 0 ;  /* 0x00000000ff0c7431 */ /* 0x001fe400000001ff */
[----:B------:R-:W-:Y:S01]  /*18a0*/  IMAD.MOV.U32 R29, RZ, RZ, RZ ;  /* 0x000000ffff1d7224 */ /* 0x000fe200078e00ff */
[----:B------:R-:W-:Y:S01]  /*18b0*/  MOV R28, 0x2 ;  /* 0x00000002001c7802 */ /* 0x000fe20000000f00 */
[----:B------:R-:W-:Y:S08]  /*18c0*/  BSSY.RECONVERGENT B0, `(.L_x_18) ;  /* 0x00001e3000007945 */ /* 0x000ff00003800200 */
[----:B------:R-:W-:Y:S05]  /*18d0*/  @!P0 BRA `(.L_x_19) ;  /* 0x0000001c00848947 */ /* 0x000fea0003800000 */
[----:B------:R-:W-:Y:S01]  /*18e0*/  MOV R34, 0x1 ;  /* 0x0000000100227802 */ /* 0x000fe20000000f00 */
[----:B------:R-:W-:Y:S01]  /*18f0*/  IMAD.MOV.U32 R12, RZ, RZ, RZ ;  /* 0x000000ffff0c7224 */ /* 0x000fe200078e00ff */
[----:B------:R-:W-:Y:S02]  /*1900*/  MOV R35, RZ ;  /* 0x000000ff00237202 */ /* 0x000fe40000000f00 */
[----:B------:R-:W-:-:S07]  /*1910*/  MOV R29, RZ ;  /* 0x000000ff001d7202 */ /* 0x000fce0000000f00 */
.L_x_75:
[----:B------:R-:W0:Y:S01]  /*1920*/  LDC R31, c[0x0][0x380] ;  /* 0x0000e000ff1f7b82 */ /* 0x000e220000000800 */
[----:B------:R-:W-:-:S05]  /*1930*/  IMAD.IADD R33, R10, 0x1, R35 ;  /* 0x000000010a217824 */ /* 0x000fca00078e0223 */
[----:B------:R-:W-:-:S13]  /*1940*/  ISETP.GE.AND P0, PT, R33, R8, PT ;  /* 0x000000082100720c */ /* 0x000fda0003f06270 */
[C---:B--2---:R-:W-:Y:S01]  /*1950*/  @!P0 IMAD.WIDE R18, R33.reuse, 0x4, R26 ;  /* 0x0000000421128825 */ /* 0x044fe200078e021a */
[----:B-----5:R2:W5:Y:S03]  /*1960*/  @!P0 LDG.E R15, desc[UR8][R20.64] ;  /* 0x00000008140f8981 */ /* 0x020566000c1e1900 */
[C---:B------:R-:W-:Y:S02]  /*1970*/  @!P0 IMAD.WIDE R16, R33.reuse, 0x4, R22 ;  /* 0x0000000421108825 */ /* 0x040fe400078e0216 */
[----:B------:R-:W4:Y:S02]  /*1980*/  @!P0 LDG.E R19, desc[UR8][R18.64] ;  /* 0x0000000812138981 */ /* 0x000f24000c1e1900 */
[--C-:B------:R-:W-:Y:S02]  /*1990*/  @!P0 IMAD.WIDE R24, R33, 0x4, R20.reuse ;  /* 0x0000000421188825 */ /* 0x100fe400078e0214 */
[----:B-1----:R2:W5:Y:S02]  /*19a0*/  @!P0 LDG.E R5, desc[UR8][R16.64] ;  /* 0x0000000810058981 */ /* 0x002564000c1e1900 */
[----:B0-----:R-:W-:-:S02]  /*19b0*/  @!P0 IMAD.WIDE R36, R31, 0x4, R20 ;  /* 0x000000041f248825 */ /* 0x001fc400078e0214 */
[----:B------:R2:W5:Y:S04]  /*19c0*/  @!P0 LDG.E R4, desc[UR8][R16.64+0x4] ;  /* 0x0000040810048981 */ /* 0x000568000c1e1900 */
[----:B------:R2:W5:Y:S04]  /*19d0*/  @!P0 LDG.E R3, desc[UR8][R24.64+0x4] ;  /* 0x0000040818038981 */ /* 0x000568000c1e1900 */
[----:B------:R2:W5:Y:S04]  /*19e0*/  @!P0 LDG.E R2, desc[UR8][R24.64+0x8] ;  /* 0x0000080818028981 */ /* 0x000568000c1e1900 */
[----:B------:R2:W5:Y:S01]  /*19f0*/  @!P0 LDG.E R13, desc[UR8][R36.64+0x4] ;  /* 0x00000408240d8981 */ /* 0x000562000c1e1900 */
[----:B------:R-:W-:Y:S01]  /*1a00*/  IADD3 R32, PT, PT, R35, 0x2, RZ ;  /* 0x0000000223207810 */ /* 0x000fe20007ffe0ff */
[----:B------:R-:W-:Y:S01]  /*1a10*/  IMAD.MOV.U32 R30, RZ, RZ, RZ ;  /* 0x000000ffff1e7224 */ /* 0x000fe200078e00ff */
[----:B------:R-:W-:-:S02]  /*1a20*/  IADD3 R31, PT, PT, R31, -0x1, RZ ;  /* 0xffffffff1f1f7810 */ /* 0x000fc40007ffe0ff */
[----:B------:R-:W-:Y:S02]  /*1a30*/  IADD3 R28, PT, PT, R32, R10, RZ ;  /* 0x0000000a201c7210 */ /* 0x000fe40007ffe0ff */
[----:B--2-4-:R-:W-:-:S07]  /*1a40*/  @!P0 IADD3 R12, PT, PT, R12, -R19, RZ ;  /* 0x800000130c0c8210 */ /* 0x014fce0007ffe0ff */
.L_x_72:
[----:B------:R-:W0:Y:S01]  /*1a50*/  LDC R37, c[0x0][0x380] ;  /* 0x0000e000ff257b82 */ /* 0x000e220000000800 */
[----:B------:R-:W-:Y:S01]  /*1a60*/  ISETP.GT.U32.AND P0, PT, R10, 0x7f, PT ;  /* 0x0000007f0a00780c */ /* 0x000fe20003f04070 */
[----:B------:R-:W-:-:S12]  /*1a70*/  BSSY.RECONVERGENT B1, `(.L_x_20) ;  /* 0x0000027000017945 */ /* 0x000fd80003800200 */
[----:B------:R-:W-:Y:S05]  /*1a80*/  @P0 BRA `(.L_x_21) ;  /* 0x0000000000940947 */ /* 0x000fea0003800000 */
[C---:B------:R-:W-:Y:S01]  /*1a90*/  IADD3 R19, P0, PT, R10.reuse, R31, RZ ;  /* 0x0000001f0a137210 */ /* 0x040fe20007f1e0ff */
[C---:B------:R-:W-:Y:S01]  /*1aa0*/  VIADD R0, R10.reuse, 0xffffff81 ;  /* 0xffffff810a007836 */ /* 0x040fe20000000000 */
[C---:B------:R-:W-:Y:S02]  /*1ab0*/  SHF.L.U32 R14, R10.reuse, 0x2, RZ ;  /* 0x000000020a0e7819 */ /* 0x040fe400000006ff */
[----:B------:R-:W-:Y:S02]  /*1ac0*/  LEA R16, P1, R19, R9, 0x2 ;  /* 0x0000000913107211 */ /* 0x000fe400078210ff */
[----:B------:R-:W-:Y:S02]  /*1ad0*/  LEA.HI.X.SX32 R17, R31, RZ, 0x1, P0 ;  /* 0x000000ff1f117211 */ /* 0x000fe400000f0eff */
[----:B------:R-:W-:Y:S02]  /*1ae0*/  IADD3 R36, PT, PT, R10, R31, RZ ;  /* 0x0000001f0a247210 */ /* 0x000fe40007ffe0ff */
[----:B------:R-:W-:-:S07]  /*1af0*/  LEA.HI.X R19, R19, R6, R17, 0x2, P1 ;  /* 0x0000000613137211 */ /* 0x000fce00008f1411 */
.L_x_22:
[----:B------:R-:W-:-:S05]  /*1b00*/  VIADD R17, R36, 0xffffff81 ;  /* 0xffffff8124117836 */ /* 0x000fca0000000000 */
[----:B------:R-:W-:Y:S02]  /*1b10*/  ISETP.GE.AND P0, PT, R17, R32, PT ;  /* 0x000000201100720c */ /* 0x000fe40003f06270 */
[----:B------:R-:W-:-:S11]  /*1b20*/  MOV R17, R19 ;  /* 0x0000001300117202 */ /* 0x000fd60000000f00 */
[----:B------:R-:W1:Y:S01]  /*1b30*/  @P0 LDC R39, c[0x0][0x380] ;  /* 0x0000e000ff270b82 */ /* 0x000e620000000800 */
[----:B------:R-:W2:Y:S01]  /*1b40*/  @P0 LDG.E R42, desc[UR8][R16.64] ;  /* 0x00000008102a0981 */ /* 0x000ea2000c1e1900 */
[----:B-1----:R-:W-:-:S04]  /*1b50*/  @P0 IMAD.WIDE R24, R39, 0x4, R16 ;  /* 0x0000000427180825 */ /* 0x002fc800078e0210 */
[----:B------:R-:W-:Y:S02]  /*1b60*/  @P0 IMAD.WIDE R18, R39, 0x8, R16 ;  /* 0x0000000827120825 */ /* 0x000fe400078e0210 */
[----:B------:R-:W4:Y:S04]  /*1b70*/  @P0 LDG.E R24, desc[UR8][R24.64] ;  /* 0x0000000818180981 */ /* 0x000f28000c1e1900 */
[----:B------:R1:W2:Y:S01]  /*1b80*/  @P0 LDG.E R18, desc[UR8][R18.64+0x4] ;  /* 0x0000040812120981 */ /* 0x0002a2000c1e1900 */
[----:B------:R-:W0:Y:S01]  /*1b90*/  @P0 S2R R45, SR_CgaCtaId ;  /* 0x00000000002d0919 */ /* 0x000e220000008800 */
[----:B------:R-:W-:-:S04]  /*1ba0*/  @P0 MOV R38, 0x400 ;  /* 0x0000040000260802 */ /* 0x000fc80000000f00 */
[C---:B------:R-:W-:Y:S01]  /*1bb0*/  @P0 IADD3 R40, PT, PT, R38.reuse, 0x200, RZ ;  /* 0x0000020026280810 */ /* 0x040fe20007ffe0ff */
[----:B------:R-:W-:Y:S01]  /*1bc0*/  @P0 VIADD R43, R38, 0x400 ;  /* 0x00000400262b0836 */ /* 0x000fe20000000000 */
[----:B---3--:R-:W-:-:S04]  /*1bd0*/  IADD3 R0, PT, PT, R11, R0, RZ ;  /* 0x000000000b007210 */ /* 0x008fc80007ffe0ff */
[----:B-1----:R-:W-:Y:S02]  /*1be0*/  IADD3 R19, PT, PT, R0, 0x7f, RZ ;  /* 0x0000007f00137810 */ /* 0x002fe40007ffe0ff */
[C---:B0-----:R-:W-:Y:S02]  /*1bf0*/  @P0 LEA R39, R45.reuse, R38, 0x18 ;  /* 0x000000262d270211 */ /* 0x041fe400078ec0ff */
[C---:B------:R-:W-:Y:S02]  /*1c00*/  @P0 LEA R41, R45.reuse, R40, 0x18 ;  /* 0x000000282d290211 */ /* 0x040fe400078ec0ff */
[----:B------:R-:W-:Y:S02]  /*1c10*/  @P0 LEA R43, R45, R43, 0x18 ;  /* 0x0000002b2d2b0211 */ /* 0x000fe400078ec0ff */
[-C--:B------:R-:W-:Y:S02]  /*1c20*/  @P0 IADD3 R39, PT, PT, R39, R14.reuse, RZ ;  /* 0x0000000e27270210 */ /* 0x080fe40007ffe0ff */
[----:B------:R-:W-:Y:S01]  /*1c30*/  @P0 IADD3 R41, PT, PT, R41, R14, RZ ;  /* 0x0000000e29290210 */ /* 0x000fe20007ffe0ff */
[----:B------:R-:W-:-:S02]  /*1c40*/  @P0 IMAD.IADD R43, R43, 0x1, R14 ;  /* 0x000000012b2b0824 */ /* 0x000fc400078e020e */
[C---:B------:R-:W-:Y:S01]  /*1c50*/  IMAD.WIDE.U32 R16, R11.reuse, 0x4, R16 ;  /* 0x000000040b107825 */ /* 0x040fe200078e0010 */
[C---:B------:R-:W-:Y:S02]  /*1c60*/  IADD3 R36, PT, PT, R11.reuse, R36, RZ ;  /* 0x000000240b247210 */ /* 0x040fe40007ffe0ff */
[----:B------:R-:W-:Y:S01]  /*1c70*/  LEA R14, R11, R14, 0x2 ;  /* 0x0000000e0b0e7211 */ /* 0x000fe200078e10ff */
[----:B----4-:R1:W-:Y:S04]  /*1c80*/  @P0 STS [R39], R24 ;  /* 0x0000001827000388 */ /* 0x0103e80000000800 */
[----:B--2---:R1:W-:Y:S04]  /*1c90*/  @P0 STS [R41], R18 ;  /* 0x0000001229000388 */ /* 0x0043e80000000800 */
[----:B------:R1:W-:Y:S01]  /*1ca0*/  @P0 STS [R43], R42 ;  /* 0x0000002a2b000388 */ /* 0x0003e20000000800 */
[----:B------:R-:W-:Y:S01]  /*1cb0*/  ISETP.GE.U32.AND P0, PT, R19, 0x80, PT ;  /* 0x000000801300780c */ /* 0x000fe20003f06070 */
[----:B------:R-:W-:-:S12]  /*1cc0*/  IMAD.MOV.U32 R19, RZ, RZ, R17 ;  /* 0x000000ffff137224 */ /* 0x000fd800078e0011 */
[----:B-1----:R-:W-:Y:S05]  /*1cd0*/  @!P0 BRA `(.L_x_22) ;  /* 0xfffffffc00888947 */ /* 0x002fea000383ffff */
.L_x_21:
[----:B------:R-:W-:Y:S05]  /*1ce0*/  BSYNC.RECONVERGENT B1 ;  /* 0x0000000000017941 */ /* 0x000fea0003800200 */
.L_x_20:
[----:B------:R-:W-:Y:S01]  /*1cf0*/  BAR.SYNC.DEFER_BLOCKING 0x0 ;  /* 0x0000000000007b1d */ /* 0x000fe20000010000 */
[----:B------:R-:W-:Y:S01]  /*1d00*/  ISETP.GT.AND P0, PT, R28, R31, PT ;  /* 0x0000001f1c00720c */ /* 0x000fe20003f04270 */
[C---:B0-----:R-:W-:Y:S01]  /*1d10*/  IMAD R14, R30.reuse, -0x80, R37 ;  /* 0xffffff801e0e7824 */ /* 0x041fe200078e0225 */
[----:B------:R-:W-:Y:S01]  /*1d20*/  IADD3 R17, PT, PT, R33, 0x2, RZ ;  /* 0x0000000221117810 */ /* 0x000fe20007ffe0ff */
[----:B------:R-:W-:Y:S02]  /*1d30*/  IMAD R0, R30, -0x80, R7 ;  /* 0xffffff801e007824 */ /* 0x000fe400078e0207 */
[----:B------:R-:W-:Y:S01]  /*1d40*/  BSSY.RECONVERGENT B1, `(.L_x_23) ;  /* 0x000018a000017945 */ /* 0x000fe20003800200 */
[----:B------:R-:W-:Y:S02]  /*1d50*/  VIADDMNMX R16, R14, 0xffffff80, R17, !PT ;  /* 0xffffff800e107846 */ /* 0x000fe40007800111 */
[----:B------:R-:W-:Y:S02]  /*1d60*/  VIMNMX R0, PT, PT, R0, R17, !PT ;  /* 0x0000001100007248 */ /* 0x000fe40007fe0100 */
[----:B------:R-:W-:-:S02]  /*1d70*/  VIMNMX R16, PT, PT, R16, R31, PT ;  /* 0x0000001f10107248 */ /* 0x000fc40003fe0100 */
[----:B------:R-:W-:-:S03]  /*1d80*/  VIMNMX R25, PT, PT, R0, R31, PT ;  /* 0x0000001f00197248 */ /* 0x000fc60003fe0100 */
[----:B------:R-:W-:Y:S01]  /*1d90*/  IMAD.IADD R19, R14, 0x1, -R16 ;  /* 0x000000010e137824 */ /* 0x000fe200078e0a10 */
[----:B------:R-:W-:Y:S06]  /*1da0*/  @P0 BRA `(.L_x_24) ;  /* 0x00000018000c0947 */ /* 0x000fec0003800000 */
[-C--:B------:R-:W-:Y:S01]  /*1db0*/  IADD3 R0, PT, PT, -R16, R31.reuse, RZ ;  /* 0x0000001f10007210 */ /* 0x080fe20007ffe1ff */
[----:B------:R-:W-:Y:S01]  /*1dc0*/  BSSY.RECONVERGENT B2, `(.L_x_25) ;  /* 0x00000d1000027945 */ /* 0x000fe20003800200 */
[----:B------:R-:W-:Y:S02]  /*1dd0*/  MOV R24, R31 ;  /* 0x0000001f00187202 */ /* 0x000fe40000000f00 */
[----:B------:R-:W-:-:S13]  /*1de0*/  ISETP.GE.U32.AND P0, PT, R0, 0x3, PT ;  /* 0x000000030000780c */ /* 0x000fda0003f06070 */
[----:B------:R-:W-:Y:S05]  /*1df0*/  @!P0 BRA `(.L_x_26) ;  /* 0x0000000c00348947 */ /* 0x000fea0003800000 */
[----:B------:R-:W-:Y:S01]  /*1e00*/  HFMA2 R17, -RZ, RZ, 0, 0 ;  /* 0x00000000ff117431 */ /* 0x000fe200000001ff */
[----:B------:R-:W-:Y:S01]  /*1e10*/  LOP3.LUT R18, R19, 0xfffffffc, RZ, 0xc0, !PT ;  /* 0xfffffffc13127812 */ /* 0x000fe200078ec0ff */
[----:B------:R-:W-:-:S07]  /*1e20*/  IMAD.MOV.U32 R24, RZ, RZ, R31 ;  /* 0x000000ffff187224 */ /* 0x000fce00078e001f */
.L_x_51:
[----:B------:R-:W0:Y:S01]  /*1e30*/  S2UR UR5, SR_CgaCtaId ;  /* 0x00000000000579c3 */ /* 0x000e220000008800 */
[----:B------:R-:W-:Y:S01]  /*1e40*/  UMOV UR4, 0x400 ;  /* 0x0000040000047882 */ /* 0x000fe20000000000 */
[----:B------:R-:W-:Y:S01]  /*1e50*/  IADD3 R37, PT, PT, R24, -R31, RZ ;  /* 0x8000001f18257210 */ /* 0x000fe20007ffe0ff */
[----:B------:R-:W-:Y:S01]  /*1e60*/  UIADD3 UR6, UPT, UPT, UR4, 0x200, URZ ;  /* 0x0000020004067890 */ /* 0x000fe2000fffe0ff */
[----:B------:R-:W-:Y:S03]  /*1e70*/  BSSY.RECONVERGENT B3, `(.L_x_27) ;  /* 0x000001b000037945 */ /* 0x000fe60003800200 */
[----:B0-----:R-:W-:Y:S02]  /*1e80*/  ULEA UR6, UR5, UR6, 0x18 ;  /* 0x0000000605067291 */ /* 0x001fe4000f8ec0ff */
[----:B------:R-:W-:Y:S02]  /*1e90*/  ULEA UR7, UR5, UR4, 0x18 ;  /* 0x0000000405077291 */ /* 0x000fe4000f8ec0ff */
[----:B------:R-:W-:-:S02]  /*1ea0*/  UIADD3 UR4, UPT, UPT, UR4, 0x400, URZ ;  /* 0x0000040004047890 */ /* 0x000fc4000fffe0ff */
[C---:B------:R-:W-:Y:S02]  /*1eb0*/  LEA R16, R37.reuse, UR6, 0x2 ;  /* 0x0000000625107c11 */ /* 0x040fe4000f8e10ff */
[C---:B------:R-:W-:Y:S01]  /*1ec0*/  LEA R14, R37.reuse, UR7, 0x2 ;  /* 0x00000007250e7c11 */ /* 0x040fe2000f8e10ff */
[----:B------:R-:W-:Y:S02]  /*1ed0*/  ULEA UR4, UR5, UR4, 0x18 ;  /* 0x0000000405047291 */ /* 0x000fe4000f8ec0ff */
[----:B------:R-:W0:Y:S04]  /*1ee0*/  LDS R43, [R16+0x1fc] ;  /* 0x0001fc00102b7984 */ /* 0x000e280000000800 */
[----:B------:R-:W1:Y:S01]  /*1ef0*/  LDS R42, [R14+0x1fc] ;  /* 0x0001fc000e2a7984 */ /* 0x000e620000000800 */
[----:B------:R-:W-:-:S05]  /*1f00*/  LEA R37, R37, UR4, 0x2 ;  /* 0x0000000425257c11 */ /* 0x000fca000f8e10ff */
[----:B------:R2:W4:Y:S01]  /*1f10*/  LDS R45, [R37+0x1fc] ;  /* 0x0001fc00252d7984 */ /* 0x0005220000000800 */
[----:B0----5:R-:W-:Y:S01]  /*1f20*/  FADD R36, R3, -R43 ;  /* 0x8000002b03247221 */ /* 0x021fe20000000000 */
[----:B-1----:R-:W-:-:S03]  /*1f30*/  FADD R0, R5, -R42 ;  /* 0x8000002a05007221 */ /* 0x002fc60000000000 */
[----:B------:R-:W-:-:S04]  /*1f40*/  FMUL R39, R36, R36 ;  /* 0x0000002424277220 */ /* 0x000fc80000400000 */
[----:B------:R-:W-:-:S04]  /*1f50*/  FFMA R38, R0, R0, R39 ;  /* 0x0000000000267223 */ /* 0x000fc80000000027 */
[----:B------:R2:W0:Y:S01]  /*1f60*/  MUFU.RSQ R39, R38 ;  /* 0x0000002600277308 */ /* 0x0004220000001400 */
[----:B------:R-:W-:-:S04]  /*1f70*/  IADD3 R0, PT, PT, R38, -0xd000000, RZ ;  /* 0xf300000026007810 */ /* 0x000fc80007ffe0ff */
[----:B------:R-:W-:-:S13]  /*1f80*/  ISETP.GT.U32.AND P0, PT, R0, 0x727fffff, PT ;  /* 0x727fffff0000780c */ /* 0x000fda0003f04070 */
[----:B0-2-4-:R-:W-:Y:S05]  /*1f90*/  @!P0 BRA `(.L_x_28) ;  /* 0x0000000000108947 */ /* 0x015fea0003800000 */
[----:B------:R-:W-:Y:S02]  /*1fa0*/  MOV R0, R38 ;  /* 0x0000002600007202 */ /* 0x000fe40000000f00 */
[----:B------:R-:W-:-:S07]  /*1fb0*/  MOV R36, 0x1fd0 ;  /* 0x00001fd000247802 */ /* 0x000fce0000000f00 */
[----:B---3--:R-:W-:Y:S05]  /*1fc0*/  CALL.REL.NOINC `($__internal_0_$__cuda_sm20_sqrt_rn_f32_slowpath) ;  /* 0x0000001c00e87944 */ /* 0x008fea0003c00000 */
[----:B------:R-:W-:Y:S05]  /*1fd0*/  BRA `(.L_x_29) ;  /* 0x0000000000107947 */ /* 0x000fea0003800000 */
.L_x_28:
[----:B------:R-:W-:Y:S01]  /*1fe0*/  FMUL.FTZ R41, R38, R39 ;  /* 0x0000002726297220 */ /* 0x000fe20000410000 */
[----:B------:R-:W-:-:S03]  /*1ff0*/  FMUL.FTZ R36, R39, 0.5 ;  /* 0x3f00000027247820 */ /* 0x000fc60000410000 */
[----:B------:R-:W-:-:S04]  /*2000*/  FFMA R0, -R41, R41, R38 ;  /* 0x0000002929007223 */ /* 0x000fc80000000126 */
[----:B------:R-:W-:-:S07]  /*2010*/  FFMA R41, R0, R36, R41 ;  /* 0x0000002400297223 */ /* 0x000fce0000000029 */
.L_x_29:
[----:B------:R-:W-:Y:S05]  /*2020*/  BSYNC.RECONVERGENT B3 ;  /* 0x0000000000037941 */ /* 0x000fea0003800200 */
.L_x_27:
[----:B------:R-:W-:Y:S01]  /*2030*/  FADD R13, R2, -R13 ;  /* 0x8000000d020d7221 */ /* 0x000fe20000000000 */
[----:B------:R-:W-:Y:S01]  /*2040*/  FADD R15, R4, -R15 ;  /* 0x8000000f040f7221 */ /* 0x000fe20000000000 */
[----:B------:R0:W1:Y:S01]  /*2050*/  F2I.TRUNC.NTZ R48, R41 ;  /* 0x0000002900307305 */ /* 0x000062000020f100 */
[----:B------:R-:W-:Y:S01]  /*2060*/  BSSY.RECONVERGENT B3, `(.L_x_30) ;  /* 0x000000f000037945 */ /* 0x000fe20003800200 */
[----:B------:R-:W-:-:S04]  /*2070*/  FMUL R0, R13, R13 ;  /* 0x0000000d0d007220 */ /* 0x000fc80000400000 */
[----:B------:R-:W-:-:S04]  /*2080*/  FFMA R36, R15, R15, R0 ;  /* 0x0000000f0f247223 */ /* 0x000fc80000000000 */
[----:B------:R-:W-:Y:S01]  /*2090*/  VIADD R0, R36, 0xf3000000 ;  /* 0xf300000024007836 */ /* 0x000fe20000000000 */
[----:B------:R0:W2:Y:S04]  /*20a0*/  MUFU.RSQ R13, R36 ;  /* 0x00000024000d7308 */ /* 0x0000a80000001400 */
[----:B------:R-:W-:-:S13]  /*20b0*/  ISETP.GT.U32.AND P0, PT, R0, 0x727fffff, PT ;  /* 0x727fffff0000780c */ /* 0x000fda0003f04070 */
[----:B012---:R-:W-:Y:S05]  /*20c0*/  @!P0 BRA `(.L_x_31) ;  /* 0x0000000000108947 */ /* 0x007fea0003800000 */
[----:B------:R-:W-:Y:S02]  /*20d0*/  MOV R0, R36 ;  /* 0x0000002400007202 */ /* 0x000fe40000000f00 */
[----:B------:R-:W-:-:S07]  /*20e0*/  MOV R36, 0x2100 ;  /* 0x0000210000247802 */ /* 0x000fce0000000f00 */
[----:B---3--:R-:W-:Y:S05]  /*20f0*/  CALL.REL.NOINC `($__internal_0_$__cuda_sm20_sqrt_rn_f32_slowpath) ;  /* 0x0000001c009c7944 */ /* 0x008fea0003c00000 */
[----:B------:R-:W-:Y:S05]  /*2100*/  BRA `(.L_x_32) ;  /* 0x0000000000107947 */ /* 0x000fea0003800000 */
.L_x_31:
[----:B------:R-:W-:Y:S01]  /*2110*/  FMUL.FTZ R41, R36, R13 ;  /* 0x0000000d24297220 */ /* 0x000fe20000410000 */
[----:B------:R-:W-:-:S03]  /*2120*/  FMUL.FTZ R13, R13, 0.5 ;  /* 0x3f0000000d0d7820 */ /* 0x000fc60000410000 */
[----:B------:R-:W-:-:S04]  /*2130*/  FFMA R0, -R41, R41, R36 ;  /* 0x0000002929007223 */ /* 0x000fc80000000124 */
[----:B------:R-:W-:-:S07]  /*2140*/  FFMA R41, R0, R13, R41 ;  /* 0x0000000d00297223 */ /* 0x000fce0000000029 */
.L_x_32:
[----:B------:R-:W-:Y:S05]  /*2150*/  BSYNC.RECONVERGENT B3 ;  /* 0x0000000000037941 */ /* 0x000fea0003800200 */
.L_x_30:
[----:B------:R-:W0:Y:S01]  /*2160*/  LDS R13, [R16+0x1f8] ;  /* 0x0001f800100d7984 */ /* 0x000e220000000800 */
[----:B------:R-:W1:Y:S01]  /*2170*/  F2I.TRUNC.NTZ R41, R41 ;  /* 0x0000002900297305 */ /* 0x000e62000020f100 */
[----:B------:R-:W-:Y:S02]  /*2180*/  BSSY.RECONVERGENT B3, `(.L_x_33) ;  /* 0x0000018000037945 */ /* 0x000fe40003800200 */
[----:B------:R-:W2:Y:S04]  /*2190*/  LDS R15, [R14+0x1f8] ;  /* 0x0001f8000e0f7984 */ /* 0x000ea80000000800 */
[----:B------:R4:W3:Y:S01]  /*21a0*/  LDS R44, [R37+0x1f8] ;  /* 0x0001f800252c7984 */ /* 0x0008e20000000800 */
[----:B-1----:R-:W-:Y:S02]  /*21b0*/  IADD3 R45, PT, PT, R41, R48, R45 ;  /* 0x00000030292d7210 */ /* 0x002fe40007ffe02d */
[----:B------:R-:W-:-:S02]  /*21c0*/  IADD3 R48, PT, PT, R24, -0x1, RZ ;  /* 0xffffffff18307810 */ /* 0x000fc40007ffe0ff */
[----:B------:R-:W-:Y:S02]  /*21d0*/  ISETP.GT.AND P0, PT, R12, R45, PT ;  /* 0x0000002d0c00720c */ /* 0x000fe40003f04270 */
[----:B------:R-:W-:Y:S02]  /*21e0*/  VIMNMX R47, PT, PT, R45, R12, PT ;  /* 0x0000000c2d2f7248 */ /* 0x000fe40003fe0100 */
[----:B------:R-:W-:Y:S01]  /*21f0*/  SEL R49, R24, R29, P0 ;  /* 0x0000001d18317207 */ /* 0x000fe20000000000 */
[----:B0-----:R-:W-:Y:S01]  /*2200*/  FADD R36, R3, -R13 ;  /* 0x8000000d03247221 */ /* 0x001fe20000000000 */
[----:B--2---:R-:W-:-:S03]  /*2210*/  FADD R0, R5, -R15 ;  /* 0x8000000f05007221 */ /* 0x004fc60000000000 */
[----:B------:R-:W-:-:S04]  /*2220*/  FMUL R39, R36, R36 ;  /* 0x0000002424277220 */ /* 0x000fc80000400000 */
[----:B------:R-:W-:-:S04]  /*2230*/  FFMA R36, R0, R0, R39 ;  /* 0x0000000000247223 */ /* 0x000fc80000000027 */
[----:B------:R4:W0:Y:S01]  /*2240*/  MUFU.RSQ R39, R36 ;  /* 0x0000002400277308 */ /* 0x0008220000001400 */
[----:B------:R-:W-:-:S04]  /*2250*/  IADD3 R0, PT, PT, R36, -0xd000000, RZ ;  /* 0xf300000024007810 */ /* 0x000fc80007ffe0ff */
[----:B------:R-:W-:-:S13]  /*2260*/  ISETP.GT.U32.AND P1, PT, R0, 0x727fffff, PT ;  /* 0x727fffff0000780c */ /* 0x000fda0003f24070 */
[----:B0--34-:R-:W-:Y:S05]  /*2270*/  @!P1 BRA `(.L_x_34) ;  /* 0x0000000000109947 */ /* 0x019fea0003800000 */
[----:B------:R-:W-:Y:S01]  /*2280*/  IMAD.MOV.U32 R0, RZ, RZ, R36 ;  /* 0x000000ffff007224 */ /* 0x000fe200078e0024 */
[----:B------:R-:W-:-:S07]  /*2290*/  MOV R36, 0x22b0 ;  /* 0x000022b000247802 */ /* 0x000fce0000000f00 */
[----:B------:R-:W-:Y:S05]  /*22a0*/  CALL.REL.NOINC `($__internal_0_$__cuda_sm20_sqrt_rn_f32_slowpath) ;  /* 0x0000001c00307944 */ /* 0x000fea0003c00000 */
[----:B------:R-:W-:Y:S05]  /*22b0*/  BRA `(.L_x_35) ;  /* 0x0000000000107947 */ /* 0x000fea0003800000 */
.L_x_34:
[----:B------:R-:W-:Y:S01]  /*22c0*/  FMUL.FTZ R41, R36, R39 ;  /* 0x0000002724297220 */ /* 0x000fe20000410000 */
[----:B------:R-:W-:-:S03]  /*22d0*/  FMUL.FTZ R29, R39, 0.5 ;  /* 0x3f000000271d7820 */ /* 0x000fc60000410000 */
[----:B------:R-:W-:-:S04]  /*22e0*/  FFMA R0, -R41, R41, R36 ;  /* 0x0000002929007223 */ /* 0x000fc80000000124 */
[----:B------:R-:W-:-:S07]  /*22f0*/  FFMA R41, R0, R29, R41 ;  /* 0x0000001d00297223 */ /* 0x000fce0000000029 */
.L_x_35:
[----:B------:R-:W-:Y:S05]  /*2300*/  BSYNC.RECONVERGENT B3 ;  /* 0x0000000000037941 */ /* 0x000fea0003800200 */
.L_x_33:
[----:B------:R-:W-:Y:S01]  /*2310*/  FADD R43, R2, -R43 ;  /* 0x8000002b022b7221 */ /* 0x000fe20000000000 */
[----:B------:R-:W-:Y:S01]  /*2320*/  FADD R42, R4, -R42 ;  /* 0x8000002a042a7221 */ /* 0x000fe20000000000 */
[----:B------:R0:W1:Y:S01]  /*2330*/  F2I.TRUNC.NTZ R51, R41 ;  /* 0x0000002900337305 */ /* 0x000062000020f100 */
[----:B------:R-:W-:Y:S01]  /*2340*/  BSSY.RECONVERGENT B3, `(.L_x_36) ;  /* 0x000000f000037945 */ /* 0x000fe20003800200 */
[----:B------:R-:W-:-:S04]  /*2350*/  FMUL R43, R43, R43 ;  /* 0x0000002b2b2b7220 */ /* 0x000fc80000400000 */
[----:B------:R-:W-:-:S04]  /*2360*/  FFMA R42, R42, R42, R43 ;  /* 0x0000002a2a2a7223 */ /* 0x000fc8000000002b */
[----:B------:R0:W2:Y:S01]  /*2370*/  MUFU.RSQ R29, R42 ;  /* 0x0000002a001d7308 */ /* 0x0000a20000001400 */
[----:B------:R-:W-:-:S04]  /*2380*/  IADD3 R0, PT, PT, R42, -0xd000000, RZ ;  /* 0xf30000002a007810 */ /* 0x000fc80007ffe0ff */
[----:B------:R-:W-:-:S13]  /*2390*/  ISETP.GT.U32.AND P0, PT, R0, 0x727fffff, PT ;  /* 0x727fffff0000780c */ /* 0x000fda0003f04070 */
[----:B012---:R-:W-:Y:S05]  /*23a0*/  @!P0 BRA `(.L_x_37) ;  /* 0x0000000000108947 */ /* 0x007fea0003800000 */
[----:B------:R-:W-:Y:S02]  /*23b0*/  MOV R0, R42 ;  /* 0x0000002a00007202 */ /* 0x000fe40000000f00 */
[----:B------:R-:W-:-:S07]  /*23c0*/  MOV R36, 0x23e0 ;  /* 0x000023e000247802 */ /* 0x000fce0000000f00 */
[----:B------:R-:W-:Y:S05]  /*23d0*/  CALL.REL.NOINC `($__internal_0_$__cuda_sm20_sqrt_rn_f32_slowpath) ;  /* 0x0000001800e47944 */ /* 0x000fea0003c00000 */
[----:B------:R-:W-:Y:S05]  /*23e0*/  BRA `(.L_x_38) ;  /* 0x0000000000107947 */ /* 0x000fea0003800000 */
.L_x_37:
[----:B------:R-:W-:Y:S01]  /*23f0*/  FMUL.FTZ R41, R42, R29 ;  /* 0x0000001d2a297220 */ /* 0x000fe20000410000 */
[----:B------:R-:W-:-:S03]  /*2400*/  FMUL.FTZ R29, R29, 0.5 ;  /* 0x3f0000001d1d7820 */ /* 0x000fc60000410000 */
[----:B------:R-:W-:-:S04]  /*2410*/  FFMA R0, -R41, R41, R42 ;  /* 0x0000002929007223 */ /* 0x000fc8000000012a */
[----:B------:R-:W-:-:S07]  /*2420*/  FFMA R41, R0, R29, R41 ;  /* 0x0000001d00297223 */ /* 0x000fce0000000029 */
.L_x_38:
[----:B------:R-:W-:Y:S05]  /*2430*/  BSYNC.RECONVERGENT B3 ;  /* 0x0000000000037941 */ /* 0x000fea0003800200 */
.L_x_36:
[----:B------:R-:W0:Y:S01]  /*2440*/  LDS R43, [R16+0x1f4] ;  /* 0x0001f400102b7984 */ /* 0x000e220000000800 */
[----:B------:R-:W1:Y:S01]  /*2450*/  F2I.TRUNC.NTZ R41, R41 ;  /* 0x0000002900297305 */ /* 0x000e62000020f100 */
[----:B------:R-:W-:Y:S02]  /*2460*/  BSSY.RECONVERGENT B3, `(.L_x_39) ;  /* 0x0000019000037945 */ /* 0x000fe40003800200 */
[----:B------:R-:W2:Y:S04]  /*2470*/  LDS R42, [R14+0x1f4] ;  /* 0x0001f4000e2a7984 */ /* 0x000ea80000000800 */
[----:B------:R3:W4:Y:S01]  /*2480*/  LDS R29, [R37+0x1f4] ;  /* 0x0001f400251d7984 */ /* 0x0007220000000800 */
[----:B-1----:R-:W-:-:S04]  /*2490*/  IADD3 R44, PT, PT, R41, R51, R44 ;  /* 0x00000033292c7210 */ /* 0x002fc80007ffe02c */
[CC--:B------:R-:W-:Y:S02]  /*24a0*/  ISETP.GT.AND P1, PT, R47.reuse, R44.reuse, PT ;  /* 0x0000002c2f00720c */ /* 0x0c0fe40003f24270 */
[----:B------:R-:W-:Y:S02]  /*24b0*/  VIMNMX R47, PT, PT, R47, R44, PT ;  /* 0x0000002c2f2f7248 */ /* 0x000fe40003fe0100 */
[----:B------:R-:W-:Y:S01]  /*24c0*/  ISETP.GT.OR P0, PT, R12, R45, P1 ;  /* 0x0000002d0c00720c */ /* 0x000fe20000f04670 */
[----:B------:R-:W-:Y:S01]  /*24d0*/  VIADD R12, R24, 0xfffffffe ;  /* 0xfffffffe180c7836 */ /* 0x000fe20000000000 */
[----:B------:R-:W-:Y:S01]  /*24e0*/  SEL R49, R48, R49, P1 ;  /* 0x0000003130317207 */ /* 0x000fe20000800000 */
[----:B0-----:R-:W-:-:S04]  /*24f0*/  FADD R0, R3, -R43 ;  /* 0x8000002b03007221 */ /* 0x001fc80000000000 */
[----:B------:R-:W-:Y:S01]  /*2500*/  FMUL R39, R0, R0 ;  /* 0x0000000000277220 */ /* 0x000fe20000400000 */
[----:B--2---:R-:W-:-:S04]  /*2510*/  FADD R0, R5, -R42 ;  /* 0x8000002a05007221 */ /* 0x004fc80000000000 */
[----:B------:R-:W-:-:S04]  /*2520*/  FFMA R38, R0, R0, R39 ;  /* 0x0000000000267223 */ /* 0x000fc80000000027 */
[----:B------:R3:W0:Y:S01]  /*2530*/  MUFU.RSQ R39, R38 ;  /* 0x0000002600277308 */ /* 0x0006220000001400 */
[----:B------:R-:W-:-:S04]  /*2540*/  IADD3 R0, PT, PT, R38, -0xd000000, RZ ;  /* 0xf300000026007810 */ /* 0x000fc80007ffe0ff */
[----:B------:R-:W-:-:S13]  /*2550*/  ISETP.GT.U32.AND P2, PT, R0, 0x727fffff, PT ;  /* 0x727fffff0000780c */ /* 0x000fda0003f44070 */
[----:B0--34-:R-:W-:Y:S05]  /*2560*/  @!P2 BRA `(.L_x_40) ;  /* 0x000000000010a947 */ /* 0x019fea0003800000 */
[----:B------:R-:W-:Y:S02]  /*2570*/  MOV R0, R38 ;  /* 0x0000002600007202 */ /* 0x000fe40000000f00 */
[----:B------:R-:W-:-:S07]  /*2580*/  MOV R36, 0x25a0 ;  /* 0x000025a000247802 */ /* 0x000fce0000000f00 */
[----:B------:R-:W-:Y:S05]  /*2590*/  CALL.REL.NOINC `($__internal_0_$__cuda_sm20_sqrt_rn_f32_slowpath) ;  /* 0x0000001800747944 */ /* 0x000fea0003c00000 */
[----:B------:R-:W-:Y:S05]  /*25a0*/  BRA `(.L_x_41) ;  /* 0x0000000000107947 */ /* 0x000fea0003800000 */
.L_x_40:
[----:B------:R-:W-:Y:S01]  /*25b0*/  FMUL.FTZ R41, R38, R39 ;  /* 0x0000002726297220 */ /* 0x000fe20000410000 */
[----:B------:R-:W-:-:S03]  /*25c0*/  FMUL.FTZ R36, R39, 0.5 ;  /* 0x3f00000027247820 */ /* 0x000fc60000410000 */
[----:B------:R-:W-:-:S04]  /*25d0*/  FFMA R0, -R41, R41, R38 ;  /* 0x0000002929007223 */ /* 0x000fc80000000126 */
[----:B------:R-:W-:-:S07]  /*25e0*/  FFMA R41, R0, R36, R41 ;  /* 0x0000002400297223 */ /* 0x000fce0000000029 */
.L_x_41:
[----:B------:R-:W-:Y:S05]  /*25f0*/  BSYNC.RECONVERGENT B3 ;  /* 0x0000000000037941 */ /* 0x000fea0003800200 */
.L_x_39:
        /* <DEDUP_REMOVED lines=14> */
.L_x_43:
[----:B------:R-:W-:Y:S01]  /*26e0*/  FMUL.FTZ R41, R36, R13 ;  /* 0x0000000d24297220 */ /* 0x000fe20000410000 */
[----:B------:R-:W-:-:S03]  /*26f0*/  FMUL.FTZ R13, R13, 0.5 ;  /* 0x3f0000000d0d7820 */ /* 0x000fc60000410000 */
[----:B------:R-:W-:-:S04]  /*2700*/  FFMA R0, -R41, R41, R36 ;  /* 0x0000002929007223 */ /* 0x000fc80000000124 */
[----:B------:R-:W-:-:S07]  /*2710*/  FFMA R41, R0, R13, R41 ;  /* 0x0000000d00297223 */ /* 0x000fce0000000029 */
.L_x_44:
[----:B------:R-:W-:Y:S05]  /*2720*/  BSYNC.RECONVERGENT B3 ;  /* 0x0000000000037941 */ /* 0x000fea0003800200 */
.L_x_42:
[----:B------:R-:W0:Y:S01]  /*2730*/  LDS R13, [R16+0x1f0] ;  /* 0x0001f000100d7984 */ /* 0x000e220000000800 */
[----:B------:R-:W1:Y:S01]  /*2740*/  F2I.TRUNC.NTZ R41, R41 ;  /* 0x0000002900297305 */ /* 0x000e62000020f100 */
[----:B------:R-:W-:Y:S02]  /*2750*/  BSSY.RECONVERGENT B3, `(.L_x_45) ;  /* 0x0000018000037945 */ /* 0x000fe40003800200 */
[----:B------:R2:W3:Y:S04]  /*2760*/  LDS R15, [R14+0x1f0] ;  /* 0x0001f0000e0f7984 */ /* 0x0004e80000000800 */
[----:B------:R-:W4:Y:S01]  /*2770*/  LDS R37, [R37+0x1f0] ;  /* 0x0001f00025257984 */ /* 0x000f220000000800 */
[----:B--2---:R-:W-:Y:S02]  /*2780*/  IADD3 R14, PT, PT, R24, -0x3, RZ ;  /* 0xfffffffd180e7810 */ /* 0x004fe40007ffe0ff */
[----:B-1----:R-:W-:-:S04]  /*2790*/  IADD3 R44, PT, PT, R41, R44, R29 ;  /* 0x0000002c292c7210 */ /* 0x002fc80007ffe01d */
[CC--:B------:R-:W-:Y:S02]  /*27a0*/  ISETP.GT.AND P1, PT, R47.reuse, R44.reuse, PT ;  /* 0x0000002c2f00720c */ /* 0x0c0fe40003f24270 */
[----:B------:R-:W-:Y:S02]  /*27b0*/  VIMNMX R47, PT, PT, R47, R44, PT ;  /* 0x0000002c2f2f7248 */ /* 0x000fe40003fe0100 */
[----:B------:R-:W-:Y:S01]  /*27c0*/  SEL R49, R12, R49, P1 ;  /* 0x000000310c317207 */ /* 0x000fe20000800000 */
[----:B0-----:R-:W-:Y:S01]  /*27d0*/  FADD R36, R3, -R13 ;  /* 0x8000000d03247221 */ /* 0x001fe20000000000 */
[----:B---3--:R-:W-:-:S03]  /*27e0*/  FADD R0, R5, -R15 ;  /* 0x8000000f05007221 */ /* 0x008fc60000000000 */
[----:B------:R-:W-:-:S04]  /*27f0*/  FMUL R39, R36, R36 ;  /* 0x0000002424277220 */ /* 0x000fc80000400000 */
[----:B------:R-:W-:-:S04]  /*2800*/  FFMA R36, R0, R0, R39 ;  /* 0x0000000000247223 */ /* 0x000fc80000000027 */
[----:B------:R-:W-:Y:S01]  /*2810*/  VIADD R0, R36, 0xf3000000 ;  /* 0xf300000024007836 */ /* 0x000fe20000000000 */
[----:B------:R0:W1:Y:S04]  /*2820*/  MUFU.RSQ R29, R36 ;  /* 0x00000024001d7308 */ /* 0x0000680000001400 */
[----:B------:R-:W-:-:S13]  /*2830*/  ISETP.GT.U32.AND P2, PT, R0, 0x727fffff, PT ;  /* 0x727fffff0000780c */ /* 0x000fda0003f44070 */
[----:B01--4-:R-:W-:Y:S05]  /*2840*/  @!P2 BRA `(.L_x_46) ;  /* 0x000000000010a947 */ /* 0x013fea0003800000 */
[----:B------:R-:W-:Y:S02]  /*2850*/  MOV R0, R36 ;  /* 0x0000002400007202 */ /* 0x000fe40000000f00 */
[----:B------:R-:W-:-:S07]  /*2860*/  MOV R36, 0x2880 ;  /* 0x0000288000247802 */ /* 0x000fce0000000f00 */
[----:B------:R-:W-:Y:S05]  /*2870*/  CALL.REL.NOINC `($__internal_0_$__cuda_sm20_sqrt_rn_f32_slowpath) ;  /* 0x0000001400bc7944 */ /* 0x000fea0003c00000 */
[----:B------:R-:W-:Y:S05]  /*2880*/  BRA `(.L_x_47) ;  /* 0x0000000000107947 */ /* 0x000fea0003800000 */
.L_x_46:
[----:B------:R-:W-:Y:S01]  /*2890*/  FMUL.FTZ R41, R36, R29 ;  /* 0x0000001d24297220 */ /* 0x000fe20000410000 */
[----:B------:R-:W-:-:S03]  /*28a0*/  FMUL.FTZ R12, R29, 0.5 ;  /* 0x3f0000001d0c7820 */ /* 0x000fc60000410000 */
[----:B------:R-:W-:-:S04]  /*28b0*/  FFMA R0, -R41, R41, R36 ;  /* 0x0000002929007223 */ /* 0x000fc80000000124 */
[----:B------:R-:W-:-:S07]  /*28c0*/  FFMA R41, R0, R12, R41 ;  /* 0x0000000c00297223 */ /* 0x000fce0000000029 */
.L_x_47:
[----:B------:R-:W-:Y:S05]  /*28d0*/  BSYNC.RECONVERGENT B3 ;  /* 0x0000000000037941 */ /* 0x000fea0003800200 */
.L_x_45:
        /* <DEDUP_REMOVED lines=10> */
[----:B------:R-:W-:Y:S01]  /*2980*/  IMAD.MOV.U32 R0, RZ, RZ, R42 ;  /* 0x000000ffff007224 */ /* 0x000fe200078e002a */
[----:B------:R-:W-:-:S07]  /*2990*/  MOV R36, 0x29b0 ;  /* 0x000029b000247802 */ /* 0x000fce0000000f00 */
[----:B------:R-:W-:Y:S05]  /*29a0*/  CALL.REL.NOINC `($__internal_0_$__cuda_sm20_sqrt_rn_f32_slowpath) ;  /* 0x0000001400707944 */ /* 0x000fea0003c00000 */
[----:B------:R-:W-:Y:S05]  /*29b0*/  BRA `(.L_x_50) ;  /* 0x0000000000107947 */ /* 0x000fea0003800000 */
.L_x_49:
[----:B------:R-:W-:Y:S01]  /*29c0*/  FMUL.FTZ R41, R42, R29 ;  /* 0x0000001d2a297220 */ /* 0x000fe20000410000 */
[----:B------:R-:W-:-:S03]  /*29d0*/  FMUL.FTZ R16, R29, 0.5 ;  /* 0x3f0000001d107820 */ /* 0x000fc60000410000 */
[----:B------:R-:W-:-:S04]  /*29e0*/  FFMA R0, -R41, R41, R42 ;  /* 0x0000002929007223 */ /* 0x000fc8000000012a */
[----:B------:R-:W-:-:S07]  /*29f0*/  FFMA R41, R0, R16, R41 ;  /* 0x0000001000297223 */ /* 0x000fce0000000029 */
.L_x_50:
[----:B------:R-:W-:Y:S05]  /*2a00*/  BSYNC.RECONVERGENT B3 ;  /* 0x0000000000037941 */ /* 0x000fea0003800200 */
.L_x_48:
[----:B------:R-:W0:Y:S01]  /*2a10*/  F2I.TRUNC.NTZ R41, R41 ;  /* 0x0000002900297305 */ /* 0x000e22000020f100 */
[----:B------:R-:W-:Y:S02]  /*2a20*/  IADD3 R17, PT, PT, R17, 0x4, RZ ;  /* 0x0000000411117810 */ /* 0x000fe40007ffe0ff */
[----:B------:R-:W-:Y:S02]  /*2a30*/  SEL R34, R33, R34, P0 ;  /* 0x0000002221227207 */ /* 0x000fe40000000000 */
[----:B------:R-:W-:Y:S02]  /*2a40*/  ISETP.NE.AND P2, PT, R17, R18, PT ;  /* 0x000000121100720c */ /* 0x000fe40003f45270 */
[----:B------:R-:W-:Y:S02]  /*2a50*/  IADD3 R24, PT, PT, R24, -0x4, RZ ;  /* 0xfffffffc18187810 */ /* 0x000fe40007ffe0ff */
[----:B0-----:R-:W-:-:S04]  /*2a60*/  IADD3 R12, PT, PT, R41, R12, R37 ;  /* 0x0000000c290c7210 */ /* 0x001fc80007ffe025 */
[CC--:B------:R-:W-:Y:S02]  /*2a70*/  ISETP.GT.AND P0, PT, R47.reuse, R12.reuse, PT ;  /* 0x0000000c2f00720c */ /* 0x0c0fe40003f04270 */
[----:B------:R-:W-:Y:S02]  /*2a80*/  VIMNMX R12, PT, PT, R47, R12, PT ;  /* 0x0000000c2f0c7248 */ /* 0x000fe40003fe0100 */
[C---:B------:R-:W-:Y:S02]  /*2a90*/  SEL R34, R33.reuse, R34, P0 ;  /* 0x0000002221227207 */ /* 0x040fe40000000000 */
[----:B------:R-:W-:Y:S02]  /*2aa0*/  SEL R29, R14, R49, P0 ;  /* 0x000000310e1d7207 */ /* 0x000fe40000000000 */
[----:B------:R-:W-:Y:S01]  /*2ab0*/  SEL R34, R33, R34, P1 ;  /* 0x0000002221227207 */ /* 0x000fe20000800000 */
[----:B------:R-:W-:Y:S06]  /*2ac0*/  @P2 BRA `(.L_x_51) ;  /* 0xfffffff000d82947 */ /* 0x000fec000383ffff */
.L_x_26:
[----:B------:R-:W-:Y:S05]  /*2ad0*/  BSYNC.RECONVERGENT B2 ;  /* 0x0000000000027941 */ /* 0x000fea0003800200 */
.L_x_25:
[----:B------:R-:W-:-:S13]  /*2ae0*/  LOP3.LUT P0, RZ, R19, 0x3, RZ, 0xc0, !PT ;  /* 0x0000000313ff7812 */ /* 0x000fda000780c0ff */
[----:B------:R-:W-:Y:S05]  /*2af0*/  @!P0 BRA `(.L_x_24) ;  /* 0x0000000800b88947 */ /* 0x000fea0003800000 */
[----:B------:R-:W0:Y:S01]  /*2b00*/  LDCU UR4, c[0x0][0x380] ;  /* 0x00007000ff0477ac */ /* 0x000e220008000800 */
[----:B------:R-:W-:Y:S01]  /*2b10*/  BSSY.RECONVERGENT B2, `(.L_x_52) ;  /* 0x000006e000027945 */ /* 0x000fe20003800200 */
[----:B0-----:R-:W-:-:S04]  /*2b20*/  IADD3 R25, PT, PT, -R25, UR4, RZ ;  /* 0x0000000419197c10 */ /* 0x001fc8000fffe1ff */
[----:B------:R-:W-:-:S04]  /*2b30*/  LOP3.LUT R0, R25, 0x3, RZ, 0xc0, !PT ;  /* 0x0000000319007812 */ /* 0x000fc800078ec0ff */
[----:B------:R-:W-:-:S13]  /*2b40*/  ISETP.NE.AND P0, PT, R0, 0x1, PT ;  /* 0x000000010000780c */ /* 0x000fda0003f05270 */
[----:B------:R-:W-:Y:S05]  /*2b50*/  @!P0 BRA `(.L_x_53) ;  /* 0x0000000400a48947 */ /* 0x000fea0003800000 */
        /* <DEDUP_REMOVED lines=19> */
[----:B------:R-:W-:Y:S01]  /*2c90*/  VIADD R0, R38, 0xf3000000 ;  /* 0xf300000026007836 */ /* 0x000fe20000000000 */
[----:B------:R2:W0:Y:S04]  /*2ca0*/  MUFU.RSQ R39, R38 ;  /* 0x0000002600277308 */ /* 0x0004280000001400 */
[----:B------:R-:W-:-:S13]  /*2cb0*/  ISETP.GT.U32.AND P0, PT, R0, 0x727fffff, PT ;  /* 0x727fffff0000780c */ /* 0x000fda0003f04070 */
[----:B0-2-4-:R-:W-:Y:S05]  /*2cc0*/  @!P0 BRA `(.L_x_55) ;  /* 0x0000000000108947 */ /* 0x015fea0003800000 */
[----:B------:R-:W-:Y:S02]  /*2cd0*/  MOV R0, R38 ;  /* 0x0000002600007202 */ /* 0x000fe40000000f00 */
[----:B------:R-:W-:-:S07]  /*2ce0*/  MOV R36, 0x2d00 ;  /* 0x00002d0000247802 */ /* 0x000fce0000000f00 */
[----:B---3--:R-:W-:Y:S05]  /*2cf0*/  CALL.REL.NOINC `($__internal_0_$__cuda_sm20_sqrt_rn_f32_slowpath) ;  /* 0x00000010009c7944 */ /* 0x008fea0003c00000 */
[----:B------:R-:W-:Y:S05]  /*2d00*/  BRA `(.L_x_56) ;  /* 0x0000000000107947 */ /* 0x000fea0003800000 */
.L_x_55:
[----:B------:R-:W-:Y:S01]  /*2d10*/  FMUL.FTZ R41, R38, R39 ;  /* 0x0000002726297220 */ /* 0x000fe20000410000 */
[----:B------:R-:W-:-:S03]  /*2d20*/  FMUL.FTZ R36, R39, 0.5 ;  /* 0x3f00000027247820 */ /* 0x000fc60000410000 */
[----:B------:R-:W-:-:S04]  /*2d30*/  FFMA R0, -R41, R41, R38 ;  /* 0x0000002929007223 */ /* 0x000fc80000000126 */
[----:B------:R-:W-:-:S07]  /*2d40*/  FFMA R41, R0, R36, R41 ;  /* 0x0000002400297223 */ /* 0x000fce0000000029 */
.L_x_56:
[----:B------:R-:W-:Y:S05]  /*2d50*/  BSYNC.RECONVERGENT B3 ;  /* 0x0000000000037941 */ /* 0x000fea0003800200 */
.L_x_54:
        /* <DEDUP_REMOVED lines=12> */
[----:B---3--:R-:W-:Y:S05]  /*2e20*/  CALL.REL.NOINC `($__internal_0_$__cuda_sm20_sqrt_rn_f32_slowpath) ;  /* 0x0000001000507944 */ /* 0x008fea0003c00000 */
[----:B------:R-:W-:Y:S05]  /*2e30*/  BRA `(.L_x_59) ;  /* 0x0000000000107947 */ /* 0x000fea0003800000 */
.L_x_58:
[----:B------:R-:W-:Y:S01]  /*2e40*/  FMUL.FTZ R41, R36, R13 ;  /* 0x0000000d24297220 */ /* 0x000fe20000410000 */
[----:B------:R-:W-:-:S03]  /*2e50*/  FMUL.FTZ R13, R13, 0.5 ;  /* 0x3f0000000d0d7820 */ /* 0x000fc60000410000 */
[----:B------:R-:W-:-:S04]  /*2e60*/  FFMA R0, -R41, R41, R36 ;  /* 0x0000002929007223 */ /* 0x000fc80000000124 */
[----:B------:R-:W-:-:S07]  /*2e70*/  FFMA R41, R0, R13, R41 ;  /* 0x0000000d00297223 */ /* 0x000fce0000000029 */
.L_x_59:
[----:B------:R-:W-:Y:S05]  /*2e80*/  BSYNC.RECONVERGENT B3 ;  /* 0x0000000000037941 */ /* 0x000fea0003800200 */
.L_x_57:
[----:B------:R-:W0:Y:S01]  /*2e90*/  LDS R13, [R17+0x1f8] ;  /* 0x0001f800110d7984 */ /* 0x000e220000000800 */
[----:B------:R-:W1:Y:S01]  /*2ea0*/  F2I.TRUNC.NTZ R41, R41 ;  /* 0x0000002900297305 */ /* 0x000e62000020f100 */
[----:B------:R-:W-:Y:S02]  /*2eb0*/  BSSY.RECONVERGENT B3, `(.L_x_60) ;  /* 0x0000018000037945 */ /* 0x000fe40003800200 */
[----:B------:R2:W4:Y:S04]  /*2ec0*/  LDS R15, [R18+0x1f8] ;  /* 0x0001f800120f7984 */ /* 0x0005280000000800 */
[----:B------:R-:W3:Y:S01]  /*2ed0*/  LDS R37, [R37+0x1f8] ;  /* 0x0001f80025257984 */ /* 0x000ee20000000800 */
[----:B--2---:R-:W-:Y:S02]  /*2ee0*/  IADD3 R18, PT, PT, R24, -0x1, RZ ;  /* 0xffffffff18127810 */ /* 0x004fe40007ffe0ff */
[----:B-1----:R-:W-:-:S04]  /*2ef0*/  IADD3 R19, PT, PT, R41, R42, R19 ;  /* 0x0000002a29137210 */ /* 0x002fc80007ffe013 */
[CC--:B------:R-:W-:Y:S02]  /*2f00*/  ISETP.GT.AND P0, PT, R12.reuse, R19.reuse, PT ;  /* 0x000000130c00720c */ /* 0x0c0fe40003f04270 */
[----:B------:R-:W-:Y:S02]  /*2f10*/  VIMNMX R12, PT, PT, R12, R19, PT ;  /* 0x000000130c0c7248 */ /* 0x000fe40003fe0100 */
[----:B------:R-:W-:Y:S01]  /*2f20*/  SEL R29, R24, R29, P0 ;  /* 0x0000001d181d7207 */ /* 0x000fe20000000000 */
[----:B0-----:R-:W-:Y:S01]  /*2f30*/  FADD R36, R3, -R13 ;  /* 0x8000000d03247221 */ /* 0x001fe20000000000 */
[----:B----4-:R-:W-:-:S03]  /*2f40*/  FADD R0, R5, -R15 ;  /* 0x8000000f05007221 */ /* 0x010fc60000000000 */
[----:B------:R-:W-:-:S04]  /*2f50*/  FMUL R39, R36, R36 ;  /* 0x0000002424277220 */ /* 0x000fc80000400000 */
[----:B------:R-:W-:-:S04]  /*2f60*/  FFMA R36, R0, R0, R39 ;  /* 0x0000000000247223 */ /* 0x000fc80000000027 */
[----:B------:R-:W-:Y:S01]  /*2f70*/  VIADD R0, R36, 0xf3000000 ;  /* 0xf300000024007836 */ /* 0x000fe20000000000 */
[----:B------:R0:W1:Y:S04]  /*2f80*/  MUFU.RSQ R39, R36 ;  /* 0x0000002400277308 */ /* 0x0000680000001400 */
[----:B------:R-:W-:-:S13]  /*2f90*/  ISETP.GT.U32.AND P1, PT, R0, 0x727fffff, PT ;  /* 0x727fffff0000780c */ /* 0x000fda0003f24070 */
[----:B01-3--:R-:W-:Y:S05]  /*2fa0*/  @!P1 BRA `(.L_x_61) ;  /* 0x0000000000109947 */ /* 0x00bfea0003800000 */
[----:B------:R-:W-:Y:S02]  /*2fb0*/  MOV R0, R36 ;  /* 0x0000002400007202 */ /* 0x000fe40000000f00 */
[----:B------:R-:W-:-:S07]  /*2fc0*/  MOV R36, 0x2fe0 ;  /* 0x00002fe000247802 */ /* 0x000fce0000000f00 */
[----:B------:R-:W-:Y:S05]  /*2fd0*/  CALL.REL.NOINC `($__internal_0_$__cuda_sm20_sqrt_rn_f32_slowpath) ;  /* 0x0000000c00e47944 */ /* 0x000fea0003c00000 */
[----:B------:R-:W-:Y:S05]  /*2fe0*/  BRA `(.L_x_62) ;  /* 0x0000000000107947 */ /* 0x000fea0003800000 */
.L_x_61:
[----:B------:R-:W-:Y:S01]  /*2ff0*/  FMUL.FTZ R41, R36, R39 ;  /* 0x0000002724297220 */ /* 0x000fe20000410000 */
[----:B------:R-:W-:-:S03]  /*3000*/  FMUL.FTZ R17, R39, 0.5 ;  /* 0x3f00000027117820 */ /* 0x000fc60000410000 */
[----:B------:R-:W-:-:S04]  /*3010*/  FFMA R0, -R41, R41, R36 ;  /* 0x0000002929007223 */ /* 0x000fc80000000124 */
[----:B------:R-:W-:-:S07]  /*3020*/  FFMA R41, R0, R17, R41 ;  /* 0x0000001100297223 */ /* 0x000fce0000000029 */
.L_x_62:
[----:B------:R-:W-:Y:S05]  /*3030*/  BSYNC.RECONVERGENT B3 ;  /* 0x0000000000037941 */ /* 0x000fea0003800200 */
.L_x_60:
[----:B------:R-:W-:Y:S01]  /*3040*/  FADD R16, R2, -R16 ;  /* 0x8000001002107221 */ /* 0x000fe20000000000 */
[----:B------:R-:W-:Y:S01]  /*3050*/  FADD R14, R4, -R14 ;  /* 0x8000000e040e7221 */ /* 0x000fe20000000000 */
[----:B------:R-:W-:Y:S02]  /*3060*/  BSSY.RECONVERGENT B3, `(.L_x_63) ;  /* 0x0000010000037945 */ /* 0x000fe40003800200 */
[----:B------:R-:W-:-:S04]  /*3070*/  FMUL R17, R16, R16 ;  /* 0x0000001010117220 */ /* 0x000fc80000400000 */
[----:B------:R-:W-:Y:S02]  /*3080*/  FFMA R36, R14, R14, R17 ;  /* 0x0000000e0e247223 */ /* 0x000fe40000000011 */
[----:B------:R0:W1:Y:S03]  /*3090*/  F2I.TRUNC.NTZ R14, R41 ;  /* 0x00000029000e7305 */ /* 0x000066000020f100 */
[----:B------:R-:W-:-:S04]  /*30a0*/  IADD3 R0, PT, PT, R36, -0xd000000, RZ ;  /* 0xf300000024007810 */ /* 0x000fc80007ffe0ff */
[----:B------:R-:W-:Y:S01]  /*30b0*/  ISETP.GT.U32.AND P1, PT, R0, 0x727fffff, PT ;  /* 0x727fffff0000780c */ /* 0x000fe20003f24070 */
[----:B------:R0:W2:-:S12]  /*30c0*/  MUFU.RSQ R17, R36 ;  /* 0x0000002400117308 */ /* 0x0000980000001400 */
[----:B01----:R-:W-:Y:S05]  /*30d0*/  @!P1 BRA `(.L_x_64) ;  /* 0x0000000000109947 */ /* 0x003fea0003800000 */
[----:B------:R-:W-:Y:S01]  /*30e0*/  IMAD.MOV.U32 R0, RZ, RZ, R36 ;  /* 0x000000ffff007224 */ /* 0x000fe200078e0024 */
[----:B------:R-:W-:-:S07]  /*30f0*/  MOV R36, 0x3110 ;  /* 0x0000311000247802 */ /* 0x000fce0000000f00 */
[----:B--2---:R-:W-:Y:S05]  /*3100*/  CALL.REL.NOINC `($__internal_0_$__cuda_sm20_sqrt_rn_f32_slowpath) ;  /* 0x0000000c00987944 */ /* 0x004fea0003c00000 */
[----:B------:R-:W-:Y:S05]  /*3110*/  BRA `(.L_x_65) ;  /* 0x0000000000107947 */ /* 0x000fea0003800000 */
.L_x_64:
[----:B--2---:R-:W-:Y:S01]  /*3120*/  FMUL.FTZ R41, R36, R17 ;  /* 0x0000001124297220 */ /* 0x004fe20000410000 */
[----:B------:R-:W-:-:S03]  /*3130*/  FMUL.FTZ R16, R17, 0.5 ;  /* 0x3f00000011107820 */ /* 0x000fc60000410000 */
[----:B------:R-:W-:-:S04]  /*3140*/  FFMA R0, -R41, R41, R36 ;  /* 0x0000002929007223 */ /* 0x000fc80000000124 */
[----:B------:R-:W-:-:S07]  /*3150*/  FFMA R41, R0, R16, R41 ;  /* 0x0000001000297223 */ /* 0x000fce0000000029 */
.L_x_65:
[----:B------:R-:W-:Y:S05]  /*3160*/  BSYNC.RECONVERGENT B3 ;  /* 0x0000000000037941 */ /* 0x000fea0003800200 */
.L_x_63:
[----:B------:R-:W0:Y:S01]  /*3170*/  F2I.TRUNC.NTZ R41, R41 ;  /* 0x0000002900297305 */ /* 0x000e22000020f100 */
[----:B------:R-:W-:Y:S02]  /*3180*/  IADD3 R24, PT, PT, R24, -0x2, RZ ;  /* 0xfffffffe18187810 */ /* 0x000fe40007ffe0ff */
[----:B0-----:R-:W-:-:S04]  /*3190*/  IADD3 R37, PT, PT, R41, R14, R37 ;  /* 0x0000000e29257210 */ /* 0x001fc80007ffe025 */
[CC--:B------:R-:W-:Y:S02]  /*31a0*/  ISETP.GT.AND P1, PT, R12.reuse, R37.reuse, PT ;  /* 0x000000250c00720c */ /* 0x0c0fe40003f24270 */
[----:B------:R-:W-:Y:S02]  /*31b0*/  VIMNMX R12, PT, PT, R12, R37, PT ;  /* 0x000000250c0c7248 */ /* 0x000fe40003fe0100 */
[C---:B------:R-:W-:Y:S02]  /*31c0*/  SEL R34, R33.reuse, R34, P1 ;  /* 0x0000002221227207 */ /* 0x040fe40000800000 */
[----:B------:R-:W-:Y:S02]  /*31d0*/  SEL R29, R18, R29, P1 ;  /* 0x0000001d121d7207 */ /* 0x000fe40000800000 */
[----:B------:R-:W-:-:S07]  /*31e0*/  SEL R34, R33, R34, P0 ;  /* 0x0000002221227207 */ /* 0x000fce0000000000 */
.L_x_53:
[----:B------:R-:W-:Y:S05]  /*31f0*/  BSYNC.RECONVERGENT B2 ;  /* 0x0000000000027941 */ /* 0x000fea0003800200 */
.L_x_52:
[----:B------:R-:W-:-:S04]  /*3200*/  LOP3.LUT R25, R25, 0x1, RZ, 0xc0, !PT ;  /* 0x0000000119197812 */ /* 0x000fc800078ec0ff */
[----:B------:R-:W-:-:S13]  /*3210*/  ISETP.NE.U32.AND P0, PT, R25, 0x1, PT ;  /* 0x000000011900780c */ /* 0x000fda0003f05070 */
[----:B------:R-:W-:Y:S05]  /*3220*/  @P0 BRA `(.L_x_24) ;  /* 0x0000000000ec0947 */ /* 0x000fea0003800000 */
        /* <DEDUP_REMOVED lines=9> */
[----:B------:R-:W-:Y:S01]  /*32c0*/  LEA R16, R0, UR7, 0x2 ;  /* 0x0000000700107c11 */ /* 0x000fe2000f8e10ff */
[----:B------:R-:W-:-:S03]  /*32d0*/  ULEA UR4, UR5, UR4, 0x18 ;  /* 0x0000000405047291 */ /* 0x000fc6000f8ec0ff */
[----:B------:R-:W0:Y:S03]  /*32e0*/  LDS R14, [R14+0x1fc] ;  /* 0x0001fc000e0e7984 */ /* 0x000e260000000800 */
[----:B------:R-:W-:Y:S01]  /*32f0*/  LEA R17, R0, UR4, 0x2 ;  /* 0x0000000400117c11 */ /* 0x000fe2000f8e10ff */
[----:B------:R-:W1:Y:S05]  /*3300*/  LDS R16, [R16+0x1fc] ;  /* 0x0001fc0010107984 */ /* 0x000e6a0000000800 */
[----:B------:R-:W2:Y:S01]  /*3310*/  LDS R17, [R17+0x1fc] ;  /* 0x0001fc0011117984 */ /* 0x000ea20000000800 */
[----:B0----5:R-:W-:Y:S01]  /*3320*/  FADD R18, R3, -R14 ;  /* 0x8000000e03127221 */ /* 0x021fe20000000000 */
[----:B-1----:R-:W-:-:S03]  /*3330*/  FADD R0, R5, -R16 ;  /* 0x8000001005007221 */ /* 0x002fc60000000000 */
[----:B------:R-:W-:-:S04]  /*3340*/  FMUL R19, R18, R18 ;  /* 0x0000001212137220 */ /* 0x000fc80000400000 */
[----:B------:R-:W-:-:S04]  /*3350*/  FFMA R36, R0, R0, R19 ;  /* 0x0000000000247223 */ /* 0x000fc80000000013 */
[----:B------:R0:W1:Y:S01]  /*3360*/  MUFU.RSQ R19, R36 ;  /* 0x0000002400137308 */ /* 0x0000620000001400 */
[----:B------:R-:W-:-:S04]  /*3370*/  IADD3 R0, PT, PT, R36, -0xd000000, RZ ;  /* 0xf300000024007810 */ /* 0x000fc80007ffe0ff */
[----:B------:R-:W-:-:S13]  /*3380*/  ISETP.GT.U32.AND P0, PT, R0, 0x727fffff, PT ;  /* 0x727fffff0000780c */ /* 0x000fda0003f04070 */
[----:B012---:R-:W-:Y:S05]  /*3390*/  @!P0 BRA `(.L_x_67) ;  /* 0x0000000000108947 */ /* 0x007fea0003800000 */
[----:B------:R-:W-:Y:S01]  /*33a0*/  IMAD.MOV.U32 R0, RZ, RZ, R36 ;  /* 0x000000ffff007224 */ /* 0x000fe200078e0024 */
[----:B------:R-:W-:-:S07]  /*33b0*/  MOV R36, 0x33d0 ;  /* 0x000033d000247802 */ /* 0x000fce0000000f00 */
[----:B---3--:R-:W-:Y:S05]  /*33c0*/  CALL.REL.NOINC `($__internal_0_$__cuda_sm20_sqrt_rn_f32_slowpath) ;  /* 0x0000000800e87944 */ /* 0x008fea0003c00000 */
[----:B------:R-:W-:Y:S05]  /*33d0*/  BRA `(.L_x_68) ;  /* 0x0000000000107947 */ /* 0x000fea0003800000 */
.L_x_67:
[----:B------:R-:W-:Y:S01]  /*33e0*/  FMUL.FTZ R41, R36, R19 ;  /* 0x0000001324297220 */ /* 0x000fe20000410000 */
[----:B------:R-:W-:-:S03]  /*33f0*/  FMUL.FTZ R18, R19, 0.5 ;  /* 0x3f00000013127820 */ /* 0x000fc60000410000 */
[----:B------:R-:W-:-:S04]  /*3400*/  FFMA R0, -R41, R41, R36 ;  /* 0x0000002929007223 */ /* 0x000fc80000000124 */
[----:B------:R-:W-:-:S07]  /*3410*/  FFMA R41, R0, R18, R41 ;  /* 0x0000001200297223 */ /* 0x000fce0000000029 */
.L_x_68:
[----:B------:R-:W-:Y:S05]  /*3420*/  BSYNC.RECONVERGENT B2 ;  /* 0x0000000000027941 */ /* 0x000fea0003800200 */
.L_x_66:
[----:B------:R-:W-:Y:S01]  /*3430*/  FADD R13, R2, -R13 ;  /* 0x8000000d020d7221 */ /* 0x000fe20000000000 */
[----:B------:R-:W-:Y:S01]  /*3440*/  FADD R0, R4, -R15 ;  /* 0x8000000f04007221 */ /* 0x000fe20000000000 */
[----:B------:R-:W-:Y:S01]  /*3450*/  BSSY.RECONVERGENT B2, `(.L_x_69) ;  /* 0x0000010000027945 */ /* 0x000fe20003800200 */
[----:B------:R0:W1:Y:S01]  /*3460*/  F2I.TRUNC.NTZ R15, R41 ;  /* 0x00000029000f7305 */ /* 0x000062000020f100 */
        /* <DEDUP_REMOVED lines=10> */
.L_x_70:
[----:B------:R-:W-:Y:S01]  /*3510*/  FMUL.FTZ R41, R18, R13 ;  /* 0x0000000d12297220 */ /* 0x000fe20000410000 */
[----:B------:R-:W-:-:S03]  /*3520*/  FMUL.FTZ R13, R13, 0.5 ;  /* 0x3f0000000d0d7820 */ /* 0x000fc60000410000 */
[----:B------:R-:W-:-:S04]  /*3530*/  FFMA R0, -R41, R41, R18 ;  /* 0x0000002929007223 */ /* 0x000fc80000000112 */
[----:B------:R-:W-:-:S07]  /*3540*/  FFMA R41, R0, R13, R41 ;  /* 0x0000000d00297223 */ /* 0x000fce0000000029 */
.L_x_71:
[----:B------:R-:W-:Y:S05]  /*3550*/  BSYNC.RECONVERGENT B2 ;  /* 0x0000000000027941 */ /* 0x000fea0003800200 */
.L_x_69:
[----:B------:R-:W0:Y:S01]  /*3560*/  F2I.TRUNC.NTZ R0, R41 ;  /* 0x0000002900007305 */ /* 0x000e22000020f100 */
[----:B------:R-:W-:Y:S01]  /*3570*/  IMAD.MOV.U32 R13, RZ, RZ, R14 ;  /* 0x000000ffff0d7224 */ /* 0x000fe200078e000e */
[----:B0-----:R-:W-:Y:S02]  /*3580*/  IADD3 R17, PT, PT, R0, R15, R17 ;  /* 0x0000000f00117210 */ /* 0x001fe40007ffe011 */
[----:B------:R-:W-:Y:S02]  /*3590*/  MOV R15, R16 ;  /* 0x00000010000f7202 */ /* 0x000fe40000000f00 */
[CC--:B------:R-:W-:Y:S02]  /*35a0*/  ISETP.GT.AND P0, PT, R12.reuse, R17.reuse, PT ;  /* 0x000000110c00720c */ /* 0x0c0fe40003f04270 */
[----:B------:R-:W-:Y:S02]  /*35b0*/  VIMNMX R12, PT, PT, R12, R17, PT ;  /* 0x000000110c0c7248 */ /* 0x000fe40003fe0100 */
[----:B------:R-:W-:-:S02]  /*35c0*/  SEL R29, R24, R29, P0 ;  /* 0x0000001d181d7207 */ /* 0x000fc40000000000 */
[----:B------:R-:W-:-:S07]  /*35d0*/  SEL R34, R33, R34, P0 ;  /* 0x0000002221227207 */ /* 0x000fce0000000000 */
.L_x_24:
[----:B------:R-:W-:Y:S05]  /*35e0*/  BSYNC.RECONVERGENT B1 ;  /* 0x0000000000017941 */ /* 0x000fea0003800200 */
.L_x_23:
[----:B------:R-:W-:Y:S01]  /*35f0*/  IADD3 R31, PT, PT, R31, -0x80, RZ ;  /* 0xffffff801f1f7810 */ /* 0x000fe20007ffe0ff */
[----:B------:R-:W-:Y:S01]  /*3600*/  BAR.SYNC.DEFER_BLOCKING 0x0 ;  /* 0x0000000000007b1d */ /* 0x000fe20000010000 */
[----:B------:R-:W-:Y:S02]  /*3610*/  IADD3 R30, PT, PT, R30, 0x1, RZ ;  /* 0x000000011e1e7810 */ /* 0x000fe40007ffe0ff */
[----:B------:R-:W-:-:S13]  /*3620*/  ISETP.GE.AND P0, PT, R31, R32, PT ;  /* 0x000000201f00720c */ /* 0x000fda0003f06270 */
[----:B------:R-:W-:Y:S05]  /*3630*/  @P0 BRA `(.L_x_72) ;  /* 0xffffffe400040947 */ /* 0x000fea000383ffff */
[----:B------:R-:W-:Y:S01]  /*3640*/  ISETP.GE.AND P0, PT, R33, R8, PT ;  /* 0x000000082100720c */ /* 0x000fe20003f06270 */
[----:B------:R-:W-:-:S12]  /*3650*/  BSSY.RECONVERGENT B1, `(.L_x_73) ;  /* 0x0000005000017945 */ /* 0x000fd80003800200 */
[----:B------:R-:W-:Y:S05]  /*3660*/  @P0 BRA `(.L_x_74) ;  /* 0x00000000000c0947 */ /* 0x000fea0003800000 */
[----:B------:R-:W-:-:S06]  /*3670*/  IMAD.WIDE R16, R33, 0x4, R26 ;  /* 0x0000000421107825 */ /* 0x000fcc00078e021a */
[----:B------:R-:W2:Y:S02]  /*3680*/  LDG.E R17, desc[UR8][R16.64] ;  /* 0x0000000810117981 */ /* 0x000ea4000c1e1900 */
[----:B--2---:R-:W-:-:S07]  /*3690*/  IADD3 R12, PT, PT, R12, R17, RZ ;  /* 0x000000110c0c7210 */ /* 0x004fce0007ffe0ff */
.L_x_74:
[----:B------:R-:W-:Y:S05]  /*36a0*/  BSYNC.RECONVERGENT B1 ;  /* 0x0000000000017941 */ /* 0x000fea0003800200 */
.L_x_73:
[----:B---3--:R-:W-:-:S05]  /*36b0*/  IMAD.IADD R35, R11, 0x1, R35 ;  /* 0x000000010b237824 */ /* 0x008fca00078e0223 */
[----:B------:R-:W-:-:S13]  /*36c0*/  ISETP.GE.AND P0, PT, R35, R8, PT ;  /* 0x000000082300720c */ /* 0x000fda0003f06270 */
[----:B------:R-:W-:Y:S05]  /*36d0*/  @!P0 BRA `(.L_x_75) ;  /* 0xffffffe000908947 */ /* 0x000fea000383ffff */
[----:B------:R-:W-:-:S07]  /*36e0*/  IADD3 R28, PT, PT, R34, 0x1, RZ ;  /* 0x00000001221c7810 */ /* 0x000fce0007ffe0ff */
.L_x_19:
[----:B------:R-:W-:Y:S05]  /*36f0*/  BSYNC.RECONVERGENT B0 ;  /* 0x0000000000007941 */ /* 0x000fea0003800200 */
.L_x_18:
[----:B------:R-:W0:Y:S08]  /*3700*/  S2UR UR5, SR_CgaCtaId ;  /* 0x00000000000579c3 */ /* 0x000e300000008800 */
[----:B------:R-:W-:Y:S01]  /*3710*/  BAR.SYNC.DEFER_BLOCKING 0x0 ;  /* 0x0000000000007b1d */ /* 0x000fe20000010000 */
[----:B------:R-:W-:-:S05]  /*3720*/  ISETP.NE.AND P0, PT, R10, RZ, PT ;  /* 0x000000ff0a00720c */ /* 0x000fca0003f05270 */
[----:B------:R-:W-:Y:S01]  /*3730*/  UMOV UR4, 0x400 ;  /* 0x0000040000047882 */ /* 0x000fe20000000000 */
[----:B------:R-:W-:Y:S01]  /*3740*/  BSSY.RECONVERGENT B0, `(.L_x_76) ;  /* 0x0000009000007945 */ /* 0x000fe20003800200 */
[----:B------:R-:W-:-:S04]  /*3750*/  UIADD3 UR4, UPT, UPT, UR4, 0x600, URZ ;  /* 0x0000060004047890 */ /* 0x000fc8000fffe0ff */
[----:B0-----:R-:W-:-:S06]  /*3760*/  ULEA UR4, UR5, UR4, 0x18 ;  /* 0x0000000405047291 */ /* 0x001fcc000f8ec0ff */
[----:B--2---:R-:W-:-:S05]  /*3770*/  LEA R19, R10, UR4, 0x2 ;  /* 0x000000040a137c11 */ /* 0x004fca000f8e10ff */
[----:B------:R0:W-:Y:S01]  /*3780*/  STS [R19], R12 ;  /* 0x0000000c13007388 */ /* 0x0001e20000000800 */
[----:B------:R-:W-:Y:S05]  /*3790*/  @P0 BRA `(.L_x_77) ;  /* 0x00000000000c0947 */ /* 0x000fea0003800000 */
[----:B------:R-:W2:Y:S01]  /*37a0*/  LDC.64 R16, c[0x0][0x3a0] ;  /* 0x0000e800ff107b82 */ /* 0x000ea20000000a00 */
[----:B------:R-:W-:-:S05]  /*37b0*/  HFMA2 R25, -RZ, RZ, 0, 5.9604644775390625e-08 ;  /* 0x00000001ff197431 */ /* 0x000fca00000001ff */
[----:B--2---:R2:W-:Y:S02]  /*37c0*/  REDG.E.ADD.STRONG.GPU desc[UR8][R16.64], R25 ;  /* 0x000000191000798e */ /* 0x0045e4000c12e108 */
.L_x_77:
[----:B------:R-:W-:Y:S05]  /*37d0*/  BSYNC.RECONVERGENT B0 ;  /* 0x0000000000007941 */ /* 0x000fea0003800200 */
.L_x_76:
[----:B------:R-:W-:Y:S01]  /*37e0*/  BAR.SYNC.DEFER_BLOCKING 0x0 ;  /* 0x0000000000007b1d */ /* 0x000fe20000010000 */
[----:B------:R-:W-:Y:S01]  /*37f0*/  MOV R0, R12 ;  /* 0x0000000c00007202 */ /* 0x000fe20000000f00 */
[----:B---3--:R-:W-:-:S07]  /*3800*/  IMAD.MOV.U32 R14, RZ, RZ, R11 ;  /* 0x000000ffff0e7224 */ /* 0x008fce00078e000b */
.L_x_78:
[----:B--2---:R-:W-:-:S04]  /*3810*/  IADD3 R16, PT, PT, R14, 0x1, RZ ;  /* 0x000000010e107810 */ /* 0x004fc80007ffe0ff */
[----:B------:R-:W-:-:S04]  /*3820*/  SHF.R.U32.HI R18, RZ, 0x1, R16 ;  /* 0x00000001ff127819 */ /* 0x000fc80000011610 */
[----:B------:R-:W-:-:S04]  /*3830*/  IADD3 R17, PT, PT, R18, R10, RZ ;  /* 0x0000000a12117210 */ /* 0x000fc80007ffe0ff */
[----:B------:R-:W-:-:S13]  /*3840*/  ISETP.GE.U32.AND P0, PT, R17, R14, PT ;  /* 0x0000000e1100720c */ /* 0x000fda0003f06070 */
[----:B------:R-:W-:-:S05]  /*3850*/  @!P0 LEA R16, R18, R19, 0x2 ;  /* 0x0000001312108211 */ /* 0x000fca00078e10ff */
[----:B------:R-:W2:Y:S02]  /*3860*/  @!P0 LDS R17, [R16] ;  /* 0x0000000010118984 */ /* 0x000ea40000000800 */
[----:B--2---:R-:W-:-:S05]  /*3870*/  @!P0 VIMNMX R0, PT, PT, R0, R17, PT ;  /* 0x0000001100008248 */ /* 0x004fca0003fe0100 */
[----:B------:R3:W-:Y:S01]  /*3880*/  @!P0 STS [R19], R0 ;  /* 0x0000000013008388 */ /* 0x0007e20000000800 */
[----:B------:R-:W-:Y:S01]  /*3890*/  BAR.SYNC.DEFER_BLOCKING 0x0 ;  /* 0x0000000000007b1d */ /* 0x000fe20000010000 */
[----:B------:R-:W-:Y:S01]  /*38a0*/  ISETP.GT.U32.AND P0, PT, R14, 0x2, PT ;  /* 0x000000020e00780c */ /* 0x000fe20003f04070 */
[----:B------:R-:W-:-:S12]  /*38b0*/  IMAD.MOV.U32 R14, RZ, RZ, R18 ;  /* 0x000000ffff0e7224 */ /* 0x000fd800078e0012 */
[----:B---3--:R-:W-:Y:S05]  /*38c0*/  @P0 BRA `(.L_x_78) ;  /* 0xfffffffc00d00947 */ /* 0x008fea000383ffff */
[----:B------:R-:W2:Y:S01]  /*38d0*/  S2UR UR5, SR_CgaCtaId ;  /* 0x00000000000579c3 */ /* 0x000ea20000008800 */
[----:B------:R-:W-:Y:S01]  /*38e0*/  UMOV UR4, 0x400 ;  /* 0x0000040000047882 */ /* 0x000fe20000000000 */
[----:B------:R-:W-:Y:S01]  /*38f0*/  SHF.L.U32 R0, R10, 0x1, RZ ;  /* 0x000000010a007819 */ /* 0x000fe200000006ff */
[----:B------:R-:W-:Y:S01]  /*3900*/  BSSY.RECONVERGENT B0, `(.L_x_79) ;  /* 0x0000024000007945 */ /* 0x000fe20003800200 */
[----:B--2---:R-:W-:-:S09]  /*3910*/  ULEA UR4, UR5, UR4, 0x18 ;  /* 0x0000000405047291 */ /* 0x004fd2000f8ec0ff */
[----:B------:R-:W2:Y:S02]  /*3920*/  LDS R17, [UR4+0x600] ;  /* 0x00060004ff117984 */ /* 0x000ea40008000800 */
[----:B--2---:R-:W-:-:S13]  /*3930*/  ISETP.NE.AND P0, PT, R12, R17, PT ;  /* 0x000000110c00720c */ /* 0x004fda0003f05270 */
[----:B------:R-:W-:Y:S01]  /*3940*/  @!P0 STS [UR4+0x604], R10 ;  /* 0x0006040aff008988 */ /* 0x000fe20008000804 */
[----:B------:R-:W-:Y:S06]  /*3950*/  BAR.SYNC.DEFER_BLOCKING 0x0 ;  /* 0x0000000000007b1d */ /* 0x000fec0000010000 */
[----:B------:R-:W2:Y:S02]  /*3960*/  LDS R17, [UR4+0x604] ;  /* 0x00060404ff117984 */ /* 0x000ea40008000800 */
[----:B--2---:R-:W-:-:S13]  /*3970*/  ISETP.NE.AND P0, PT, R10, R17, PT ;  /* 0x000000110a00720c */ /* 0x004fda0003f05270 */
[----:B------:R-:W-:Y:S01]  /*3980*/  @!P0 STS.64 [UR4+0x608], R28 ;  /* 0x0006081cff008988 */ /* 0x000fe20008000a04 */
[----:B------:R-:W-:Y:S06]  /*3990*/  BAR.SYNC.DEFER_BLOCKING 0x0 ;  /* 0x0000000000007b1d */ /* 0x000fec0000010000 */
[----:B0-----:R-:W0:Y:S02]  /*39a0*/  LDS.128 R16, [UR4+0x600] ;  /* 0x00060004ff107984 */ /* 0x001e240008000c00 */
[----:B0-----:R-:W-:-:S04]  /*39b0*/  IADD3 R19, PT, PT, R18, R19, RZ ;  /* 0x0000001312137210 */ /* 0x001fc80007ffe0ff */
[----:B------:R-:W-:-:S13]  /*39c0*/  ISETP.GE.AND P0, PT, R0, R19, PT ;  /* 0x000000130000720c */ /* 0x000fda0003f06270 */
[----:B------:R-:W-:Y:S05]  /*39d0*/  @P0 BRA `(.L_x_80) ;  /* 0x0000000000580947 */ /* 0x000fea0003800000 */
[----:B------:R-:W-:-:S07]  /*39e0*/  MOV R17, R10 ;  /* 0x0000000a00117202 */ /* 0x000fce0000000f00 */
.L_x_83:
[----:B------:R-:W-:Y:S01]  /*39f0*/  ISETP.GT.AND P0, PT, R18, R17, PT ;  /* 0x000000111200720c */ /* 0x000fe20003f04270 */
[----:B------:R-:W-:-:S12]  /*3a00*/  BSSY.RECONVERGENT B1, `(.L_x_81) ;  /* 0x000000f000017945 */ /* 0x000fd80003800200 */
[----:B0-----:R-:W-:Y:S05]  /*3a10*/  @P0 BRA `(.L_x_82) ;  /* 0x0000000000340947 */ /* 0x001fea0003800000 */
[----:B------:R-:W-:Y:S02]  /*3a20*/  IMAD.IADD R31, R19, 0x1, -R17 ;  /* 0x00000001131f7824 */ /* 0x000fe400078e0a11 */
[----:B------:R-:W-:-:S04]  /*3a30*/  IMAD.WIDE R24, R17, 0x4, R22 ;  /* 0x0000000411187825 */ /* 0x000fc800078e0216 */
[C---:B------:R-:W-:Y:S01]  /*3a40*/  IMAD.WIDE R28, R31.reuse, 0x4, R22 ;  /* 0x000000041f1c7825 */ /* 0x040fe200078e0216 */
[----:B------:R-:W2:Y:S04]  /*3a50*/  LDG.E R35, desc[UR8][R24.64] ;  /* 0x0000000818237981 */ /* 0x000ea8000c1e1900 */
[----:B------:R-:W3:Y:S01]  /*3a60*/  LDG.E R37, desc[UR8][R28.64] ;  /* 0x000000081c257981 */ /* 0x000ee2000c1e1900 */
[----:B------:R-:W-:-:S04]  /*3a70*/  IMAD.WIDE R30, R31, 0x4, R20 ;  /* 0x000000041f1e7825 */ /* 0x000fc800078e0214 */
[----:B------:R-:W-:Y:S01]  /*3a80*/  IMAD.WIDE R32, R17, 0x4, R20 ;  /* 0x0000000411207825 */ /* 0x000fe200078e0214 */
[----:B---3--:R0:W-:Y:S04]  /*3a90*/  STG.E desc[UR8][R24.64], R37 ;  /* 0x0000002518007986 */ /* 0x0081e8000c101908 */
[----:B--2---:R0:W-:Y:S04]  /*3aa0*/  STG.E desc[UR8][R28.64], R35 ;  /* 0x000000231c007986 */ /* 0x0041e8000c101908 */
[----:B------:R-:W2:Y:S04]  /*3ab0*/  LDG.E R41, desc[UR8][R30.64+0x4] ;  /* 0x000004081e297981 */ /* 0x000ea8000c1e1900 */
[----:B------:R-:W3:Y:S04]  /*3ac0*/  LDG.E R39, desc[UR8][R32.64+0x4] ;  /* 0x0000040820277981 */ /* 0x000ee8000c1e1900 */
[----:B--2---:R0:W-:Y:S04]  /*3ad0*/  STG.E desc[UR8][R32.64+0x4], R41 ;  /* 0x0000042920007986 */ /* 0x0041e8000c101908 */
[----:B---3--:R0:W-:Y:S02]  /*3ae0*/  STG.E desc[UR8][R30.64+0x4], R39 ;  /* 0x000004271e007986 */ /* 0x0081e4000c101908 */
.L_x_82:
[----:B------:R-:W-:Y:S05]  /*3af0*/  BSYNC.RECONVERGENT B1 ;  /* 0x0000000000017941 */ /* 0x000fea0003800200 */
.L_x_81:
[----:B------:R-:W-:-:S04]  /*3b00*/  IADD3 R17, PT, PT, R11, R17, RZ ;  /* 0x000000110b117210 */ /* 0x000fc80007ffe0ff */
[----:B------:R-:W-:-:S04]  /*3b10*/  SHF.L.U32 R0, R17, 0x1, RZ ;  /* 0x0000000111007819 */ /* 0x000fc800000006ff */
[----:B------:R-:W-:-:S13]  /*3b20*/  ISETP.GE.AND P0, PT, R0, R19, PT ;  /* 0x000000130000720c */ /* 0x000fda0003f06270 */
[----:B------:R-:W-:Y:S05]  /*3b30*/  @!P0 BRA `(.L_x_83) ;  /* 0xfffffffc00ac8947 */ /* 0x000fea000383ffff */
.L_x_80:
[----:B------:R-:W-:Y:S05]  /*3b40*/  BSYNC.RECONVERGENT B0 ;  /* 0x0000000000007941 */ /* 0x000fea0003800200 */
.L_x_79:
[----:B------:R-:W-:Y:S01]  /*3b50*/  BAR.SYNC.DEFER_BLOCKING 0x0 ;  /* 0x0000000000007b1d */ /* 0x000fe20000010000 */
[----:B------:R-:W-:-:S13]  /*3b60*/  ISETP.GE.AND P0, PT, R16, RZ, PT ;  /* 0x000000ff1000720c */ /* 0x000fda0003f06270 */
[----:B------:R-:W-:Y:S05]  /*3b70*/  @!P0 BRA `(.L_x_84) ;  /* 0xffffffd8009c8947 */ /* 0x000fea000383ffff */
[----:B------:R-:W2:Y:S01]  /*3b80*/  LDCU UR4, c[0x0][0x380] ;  /* 0x00007000ff0477ac */ /* 0x000ea20008000800 */
[----:B------:R-:W-:Y:S01]  /*3b90*/  BSSY.RECONVERGENT B0, `(.L_x_85) ;  /* 0x0000024000007945 */ /* 0x000fe20003800200 */
[----:B------:R-:W-:Y:S01]  /*3ba0*/  HFMA2 R7, -RZ, RZ, 0, 0 ;  /* 0x00000000ff077431 */ /* 0x000fe200000001ff */
[----:B------:R-:W3:Y:S01]  /*3bb0*/  LDCU UR5, c[0x0][0x380] ;  /* 0x00007000ff0577ac */ /* 0x000ee20008000800 */
[----:B--2---:R-:W-:-:S13]  /*3bc0*/  ISETP.GE.AND P0, PT, R10, UR4, PT ;  /* 0x000000040a007c0c */ /* 0x004fda000bf06270 */
[----:B---3--:R-:W-:Y:S05]  /*3bd0*/  @P0 BRA `(.L_x_86) ;  /* 0x00000000007c0947 */ /* 0x008fea0003800000 */
[----:B------:R-:W-:Y:S01]  /*3be0*/  IMAD.MOV.U32 R7, RZ, RZ, RZ ;  /* 0x000000ffff077224 */ /* 0x000fe200078e00ff */
[----:B------:R-:W-:-:S07]  /*3bf0*/  MOV R9, R10 ;  /* 0x0000000a00097202 */ /* 0x000fce0000000f00 */
.L_x_90:
[----:B-1---5:R-:W-:-:S04]  /*3c00*/  IMAD.WIDE R4, R9, 0x4, R20 ;  /* 0x0000000409047825 */ /* 0x022fc800078e0214 */
[----:B------:R-:W-:Y:S01]  /*3c10*/  IMAD.WIDE R2, R9, 0x4, R22 ;  /* 0x0000000409027825 */ /* 0x000fe200078e0216 */
[----:B------:R-:W2:Y:S04]  /*3c20*/  LDG.E R6, desc[UR8][R4.64+0x4] ;  /* 0x0000040804067981 */ /* 0x000ea8000c1e1900 */
[----:B------:R-:W2:Y:S04]  /*3c30*/  LDG.E R15, desc[UR8][R4.64+0x8] ;  /* 0x00000808040f7981 */ /* 0x000ea8000c1e1900 */
[----:B------:R-:W3:Y:S04]  /*3c40*/  LDG.E R0, desc[UR8][R2.64] ;  /* 0x0000000802007981 */ /* 0x000ee8000c1e1900 */
[----:B------:R-:W3:Y:S01]  /*3c50*/  LDG.E R13, desc[UR8][R2.64+0x4] ;  /* 0x00000408020d7981 */ /* 0x000ee2000c1e1900 */
[----:B------:R-:W-:Y:S01]  /*3c60*/  BSSY.RECONVERGENT B1, `(.L_x_87) ;  /* 0x0000011000017945 */ /* 0x000fe20003800200 */
[----:B--2---:R-:W-:Y:S01]  /*3c70*/  FADD R6, R6, -R15 ;  /* 0x8000000f06067221 */ /* 0x004fe20000000000 */
[----:B---3--:R-:W-:-:S03]  /*3c80*/  FADD R0, R0, -R13 ;  /* 0x8000000d00007221 */ /* 0x008fc60000000000 */
[----:B------:R-:W-:-:S04]  /*3c90*/  FMUL R13, R6, R6 ;  /* 0x00000006060d7220 */ /* 0x000fc80000400000 */
[----:B------:R-:W-:-:S04]  /*3ca0*/  FFMA R6, R0, R0, R13 ;  /* 0x0000000000067223 */ /* 0x000fc8000000000d */
[----:B------:R1:W2:Y:S01]  /*3cb0*/  MUFU.RSQ R13, R6 ;  /* 0x00000006000d7308 */ /* 0x0002a20000001400 */
[----:B------:R-:W-:-:S04]  /*3cc0*/  IADD3 R0, PT, PT, R6, -0xd000000, RZ ;  /* 0xf300000006007810 */ /* 0x000fc80007ffe0ff */
[----:B------:R-:W-:-:S13]  /*3cd0*/  ISETP.GT.U32.AND P0, PT, R0, 0x727fffff, PT ;  /* 0x727fffff0000780c */ /* 0x000fda0003f04070 */
[----:B-12---:R-:W-:Y:S05]  /*3ce0*/  @!P0 BRA `(.L_x_88) ;  /* 0x0000000000108947 */ /* 0x006fea0003800000 */
[----:B------:R-:W-:Y:S02]  /*3cf0*/  MOV R0, R6 ;  /* 0x0000000600007202 */ /* 0x000fe40000000f00 */
[----:B------:R-:W-:-:S07]  /*3d00*/  MOV R36, 0x3d20 ;  /* 0x00003d2000247802 */ /* 0x000fce0000000f00 */
[----:B0-----:R-:W-:Y:S05]  /*3d10*/  CALL.REL.NOINC `($__internal_0_$__cuda_sm20_sqrt_rn_f32_slowpath) ;  /* 0x0000000000947944 */ /* 0x001fea0003c00000 */
[----:B------:R-:W-:Y:S05]  /*3d20*/  BRA `(.L_x_89) ;  /* 0x0000000000107947 */ /* 0x000fea0003800000 */
.L_x_88:
[----:B0-----:R-:W-:Y:S01]  /*3d30*/  FMUL.FTZ R41, R6, R13 ;  /* 0x0000000d06297220 */ /* 0x001fe20000410000 */
[----:B------:R-:W-:-:S03]  /*3d40*/  FMUL.FTZ R2, R13, 0.5 ;  /* 0x3f0000000d027820 */ /* 0x000fc60000410000 */
[----:B------:R-:W-:-:S04]  /*3d50*/  FFMA R0, -R41, R41, R6 ;  /* 0x0000002929007223 */ /* 0x000fc80000000106 */
[----:B------:R-:W-:-:S07]  /*3d60*/  FFMA R41, R0, R2, R41 ;  /* 0x0000000200297223 */ /* 0x000fce0000000029 */
.L_x_89:
[----:B------:R-:W-:Y:S05]  /*3d70*/  BSYNC.RECONVERGENT B1 ;  /* 0x0000000000017941 */ /* 0x000fea0003800200 */
.L_x_87:
[----:B------:R-:W-:Y:S01]  /*3d80*/  IMAD.IADD R9, R11, 0x1, R9 ;  /* 0x000000010b097824 */ /* 0x000fe200078e0209 */
[----:B------:R-:W0:Y:S04]  /*3d90*/  F2I.TRUNC.NTZ R0, R41 ;  /* 0x0000002900007305 */ /* 0x000e28000020f100 */
[----:B------:R-:W-:Y:S02]  /*3da0*/  ISETP.GE.AND P0, PT, R9, UR5, PT ;  /* 0x0000000509007c0c */ /* 0x000fe4000bf06270 */
[----:B0-----:R-:W-:-:S11]  /*3db0*/  IADD3 R7, PT, PT, R0, R7, RZ ;  /* 0x0000000700077210 */ /* 0x001fd60007ffe0ff */
[----:B------:R-:W-:Y:S05]  /*3dc0*/  @!P0 BRA `(.L_x_90) ;  /* 0xfffffffc008c8947 */ /* 0x000fea000383ffff */
.L_x_86:
[----:B------:R-:W-:Y:S05]  /*3dd0*/  BSYNC.RECONVERGENT B0 ;  /* 0x0000000000007941 */ /* 0x000fea0003800200 */
.L_x_85:
[----:B------:R-:W2:Y:S01]  /*3de0*/  S2UR UR5, SR_CgaCtaId ;  /* 0x00000000000579c3 */ /* 0x000ea20000008800 */
[----:B------:R-:W-:Y:S02]  /*3df0*/  UMOV UR4, 0x400 ;  /* 0x0000040000047882 */ /* 0x000fe40000000000 */
[----:B------:R-:W-:-:S04]  /*3e00*/  UIADD3 UR4, UPT, UPT, UR4, 0x600, URZ ;  /* 0x0000060004047890 */ /* 0x000fc8000fffe0ff */
[----:B--2---:R-:W-:-:S06]  /*3e10*/  ULEA UR4, UR5, UR4, 0x18 ;  /* 0x0000000405047291 */ /* 0x004fcc000f8ec0ff */
[----:B-----5:R-:W-:-:S05]  /*3e20*/  LEA R2, R10, UR4, 0x2 ;  /* 0x000000040a027c11 */ /* 0x020fca000f8e10ff */
[----:B------:R2:W-:Y:S01]  /*3e30*/  STS [R2], R7 ;  /* 0x0000000702007388 */ /* 0x0005e20000000800 */
[----:B------:R-:W-:Y:S06]  /*3e40*/  BAR.SYNC.DEFER_BLOCKING 0x0 ;  /* 0x0000000000007b1d */ /* 0x000fec0000010000 */
.L_x_91:
[----:B------:R-:W-:-:S04]  /*3e50*/  IADD3 R0, PT, PT, R11, 0x1, RZ ;  /* 0x000000010b007810 */ /* 0x000fc80007ffe0ff */
[----:B-1----:R-:W-:-:S04]  /*3e60*/  SHF.R.U32.HI R3, RZ, 0x1, R0 ;  /* 0x00000001ff037819 */ /* 0x002fc80000011600 */
[----:B------:R-:W-:-:S04]  /*3e70*/  IADD3 R0, PT, PT, R3, R10, RZ ;  /* 0x0000000a03007210 */ /* 0x000fc80007ffe0ff */
[----:B------:R-:W-:-:S13]  /*3e80*/  ISETP.GE.U32.AND P0, PT, R0, R11, PT ;  /* 0x0000000b0000720c */ /* 0x000fda0003f06070 */
[----:B------:R-:W-:-:S06]  /*3e90*/  @!P0 IMAD R0, R3, 0x4, R2 ;  /* 0x0000000403008824 */ /* 0x000fcc00078e0202 */
[----:B------:R-:W2:Y:S02]  /*3ea0*/  @!P0 LDS R0, [R0] ;  /* 0x0000000000008984 */ /* 0x000ea40000000800 */
[----:B--2---:R-:W-:Y:S01]  /*3eb0*/  @!P0 IADD3 R7, PT, PT, R7, R0, RZ ;  /* 0x0000000007078210 */ /* 0x004fe20007ffe0ff */
[----:B------:R-:W-:Y:S06]  /*3ec0*/  BAR.SYNC.DEFER_BLOCKING 0x0 ;  /* 0x0000000000007b1d */ /* 0x000fec0000010000 */
[----:B------:R3:W-:Y:S02]  /*3ed0*/  @!P0 STS [R2], R7 ;  /* 0x0000000702008388 */ /* 0x0007e40000000800 */
[----:B------:R-:W-:Y:S01]  /*3ee0*/  BAR.SYNC.DEFER_BLOCKING 0x0 ;  /* 0x0000000000007b1d */ /* 0x000fe20000010000 */
[----:B------:R-:W-:-:S02]  /*3ef0*/  ISETP.GT.U32.AND P0, PT, R11, 0x2, PT ;  /* 0x000000020b00780c */ /* 0x000fc40003f04070 */
[----:B------:R-:W-:-:S11]  /*3f00*/  MOV R11, R3 ;  /* 0x00000003000b7202 */ /* 0x000fd60000000f00 */
[----:B---3--:R-:W-:Y:S05]  /*3f10*/  @P0 BRA `(.L_x_91) ;  /* 0xfffffffc00cc0947 */ /* 0x008fea000383ffff */
[----:B------:R-:W-:-:S13]  /*3f20*/  ISETP.NE.AND P0, PT, R10, RZ, PT ;  /* 0x000000ff0a00720c */ /* 0x000fda0003f05270 */
[----:B------:R-:W-:Y:S05]  /*3f30*/  @P0 EXIT ;  /* 0x000000000000094d */ /* 0x000fea0003800000 */
[----:B------:R-:W1:Y:S02]  /*3f40*/  LDC.64 R2, c[0x0][0x3a8] ;  /* 0x0000ea00ff027b82 */ /* 0x000e640000000a00 */
[----:B-1----:R-:W-:Y:S01]  /*3f50*/  REDG.E.MIN.S32.STRONG.GPU desc[UR8][R2.64], R7 ;  /* 0x000000070200798e */ /* 0x002fe2000c92e308 */
[----:B------:R-:W-:Y:S05]  /*3f60*/  EXIT ;  /* 0x000000000000794d */ /* 0x000fea0003800000 */
        .weak           $__internal_0_$__cuda_sm20_sqrt_rn_f32_slowpath
        .type           $__internal_0_$__cuda_sm20_sqrt_rn_f32_slowpath,@function
        .size           $__internal_0_$__cuda_sm20_sqrt_rn_f32_slowpath,(.L_x_94 - $__internal_0_$__cuda_sm20_sqrt_rn_f32_slowpath)
$__internal_0_$__cuda_sm20_sqrt_rn_f32_slowpath:
[----:B------:R-:W-:-:S13]  /*3f70*/  LOP3.LUT P2, RZ, R0, 0x7fffffff, RZ, 0xc0, !PT ;  /* 0x7fffffff00ff7812 */ /* 0x000fda000784c0ff */
[----:B------:R-:W-:Y:S01]  /*3f80*/  @!P2 MOV R41, R0 ;  /* 0x000000000029a202 */ /* 0x000fe20000000f00 */
[----:B------:R-:W-:Y:S06]  /*3f90*/  @!P2 BRA `(.L_x_92) ;  /* 0x000000000040a947 */ /* 0x000fec0003800000 */
[----:B------:R-:W-:-:S13]  /*3fa0*/  FSETP.GEU.FTZ.AND P2, PT, R0, RZ, PT ;  /* 0x000000ff0000720b */ /* 0x000fda0003f5e000 */
[----:B------:R-:W-:Y:S01]  /*3fb0*/  @!P2 IMAD.MOV.U32 R41, RZ, RZ, 0x7fffffff ;  /* 0x7fffffffff29a424 */ /* 0x000fe200078e00ff */
[----:B------:R-:W-:Y:S06]  /*3fc0*/  @!P2 BRA `(.L_x_92) ;  /* 0x000000000034a947 */ /* 0x000fec0003800000 */
[----:B------:R-:W-:-:S13]  /*3fd0*/  FSETP.GTU.FTZ.AND P2, PT, |R0|, +INF , PT ;  /* 0x7f8000000000780b */ /* 0x000fda0003f5c200 */
[----:B------:R-:W-:Y:S01]  /*3fe0*/  @P2 FADD.FTZ R41, R0, 1 ;  /* 0x3f80000000292421 */ /* 0x000fe20000010000 */
[----:B------:R-:W-:Y:S06]  /*3ff0*/  @P2 BRA `(.L_x_92) ;  /* 0x0000000000282947 */ /* 0x000fec0003800000 */
[----:B------:R-:W-:-:S13]  /*4000*/  FSETP.NEU.FTZ.AND P2, PT, |R0|, +INF , PT ;  /* 0x7f8000000000780b */ /* 0x000fda0003f5d200 */
[----:B------:R-:W-:-:S04]  /*4010*/  @P2 FFMA R40, R0, 1.84467440737095516160e+19, RZ ;  /* 0x5f80000000282823 */ /* 0x000fc800000000ff */
[----:B------:R-:W0:Y:S02]  /*4020*/  @P2 MUFU.RSQ R38, R40 ;  /* 0x0000002800262308 */ /* 0x000e240000001400 */
[----:B0-----:R-:W-:Y:S01]  /*4030*/  @P2 FMUL.FTZ R39, R40, R38 ;  /* 0x0000002628272220 */ /* 0x001fe20000410000 */
[----:B------:R-:W-:-:S03]  /*4040*/  @P2 FMUL.FTZ R38, R38, 0.5 ;  /* 0x3f00000026262820 */ /* 0x000fc60000410000 */
[----:B------:R-:W-:-:S04]  /*4050*/  @P2 FADD.FTZ R41, -R39, -RZ ;  /* 0x800000ff27292221 */ /* 0x000fc80000010100 */
[----:B------:R-:W-:Y:S01]  /*4060*/  @P2 FFMA R46, R39, R41, R40 ;  /* 0x00000029272e2223 */ /* 0x000fe20000000028 */
[----:B------:R-:W-:-:S03]  /*4070*/  @!P2 MOV R41, R0 ;  /* 0x000000000029a202 */ /* 0x000fc60000000f00 */
[----:B------:R-:W-:-:S04]  /*4080*/  @P2 FFMA R38, R46, R38, R39 ;  /* 0x000000262e262223 */ /* 0x000fc80000000027 */
[----:B------:R-:W-:-:S07]  /*4090*/  @P2 FMUL.FTZ R41, R38, 2.3283064365386962891e-10 ;  /* 0x2f80000026292820 */ /* 0x000fce0000410000 */
.L_x_92:
[----:B------:R-:W-:Y:S01]  /*40a0*/  HFMA2 R39, -RZ, RZ, 0, 0 ;  /* 0x00000000ff277431 */ /* 0x000fe200000001ff */
[----:B------:R-:W-:-:S04]  /*40b0*/  MOV R38, R36 ;  /* 0x0000002400267202 */ /* 0x000fc80000000f00 */
[----:B------:R-:W-:Y:S05]  /*40c0*/  RET.REL.NODEC R38 `(_Z6TwoOptiPKfS0_PiS1_S1_) ;  /* 0xffffffbc26cc7950 */ /* 0x000fea0003c3ffff */
.L_x_93:
[----:B------:R-:W-:-:S00]  /*40d0*/  BRA `(.L_x_93) ;  /* 0xfffffffc00fc7947 */ /* 0x000fc0000383ffff */
[----:B------:R-:W-:-:S00]  /*40e0*/  NOP ;  /* 0x0000000000007918 */ /* 0x000fc00000000000 */
        /* <DEDUP_REMOVED lines=9> */
.L_x_94:


//--------------------- .nv.shared._Z6TwoOptiPKfS0_PiS1_S1_ --------------------------
	.section	.nv.shared._Z6TwoOptiPKfS0_PiS1_S1_,"aw",@nobits
	.sectionflags	@""
	.align	16
.nv.shared._Z6TwoOptiPKfS0_PiS1_S1_:
	.zero		2560


//--------------------- .nv.shared.reserved.0     --------------------------
	.section	.nv.shared.reserved.0,"aw",@nobits
	.weak		__nv_reservedSMEM_offset_0_alias
	.size		__nv_reservedSMEM_offset_0_alias, 0, 64
	.other		__nv_reservedSMEM_offset_0_alias,@"STO_CUDA_RESERVED_SHARED STV_DEFAULT"
__nv_reservedSMEM_offset_0_alias:
	.zero		0
	.zero		64


//--------------------- .nv.constant0._Z6TwoOptiPKfS0_PiS1_S1_ --------------------------
	.section	.nv.constant0._Z6TwoOptiPKfS0_PiS1_S1_,"a",@progbits
	.sectionflags	@""
	.align	4
.nv.constant0._Z6TwoOptiPKfS0_PiS1_S1_:
	.zero		944


//--------------------- SYMBOLS --------------------------

	.type		.nv.reservedSmem.offset0,@object
	.size		.nv.reservedSmem.offset0,0x4
	.type		.nv.reservedSmem.cap,@object
	.size		.nv.reservedSmem.cap,0x4
